	.target	sm_100a

	.elftype	@"ET_EXEC"


//--------------------- .note.nv.tkinfo           --------------------------
	.section	.note.nv.tkinfo,"",@"SHT_NOTE"
	.sectionflags	@"SHF_NOTE_NV_TKINFO"
	.tkinfo
        /*0018*/ 	.word	0x00000002
        /*0030*/ 	.string	""
        /*0030*/ 	.string	"ptxas"
        /*0030*/ 	.string	"Cuda compilation tools, release 13.0, V13.0.88"
        /*0030*/ 	.string	"Build cuda_13.0.r13.0/compiler.36424714_0"
        /*0030*/ 	.string	"-arch sm_100a -m 64 "



//--------------------- .note.nv.cuinfo           --------------------------
	.section	.note.nv.cuinfo,"",@"SHT_NOTE"
	.sectionflags	@"SHF_NOTE_NV_CUINFO"
        /*0018*/ 	.short	0x0002
        /*001a*/ 	.short	0x0064
        /*001c*/ 	.short	0x0082
	.zero		2


//--------------------- .nv.info                  --------------------------
	.section	.nv.info,"",@"SHT_CUDA_INFO"
	.align	4


	//----- nvinfo : EIATTR_REGCOUNT
	.align		4
        /*0000*/ 	.byte	0x04, 0x2f
        /*0002*/ 	.short	(.L_19 - .L_18)
	.align		4
.L_18:
        /*0004*/ 	.word	index@(_ZN7cutlass13device_kernelINS_4gemm6kernel13GemmUniversalIN4cute5tupleIJiiiiEEENS1_10collective13CollectiveMmaINS1_41MainloopSm100TmaUmmaWarpSpecializedSparseILi4ELi2ELi2ENS5_IJNS4_1CILi2EEENSA_ILi1EEESC_EEEEENS5_IJNSA_ILi256EEENSA_ILi128EEESG_EEENS_10bfloat16_tENS5_IJNS4_6LayoutINS5_IJiNS5_IJSB_iEEEiEEENS5_IJlNS5_IJSC_SB_EEElEEEEENSJ_INS5_IJNS5_IJNS5_IJNSA_ILi8EEESB_SP_EEEiEEENS5_IJNS5_IJNSA_ILi16EEESB_NSA_ILi4EEEEEEiEEEiEEENS5_IJNS5_IJNS5_IJSG_SS_NSA_ILi2048EEEEEENSA_ILi16384EEEEEENS5_IJNS5_IJSC_NSA_ILi1024EEENSA_ILi32EEEEEElEEElEEEEEEEESI_NS5_IJlSC_lEEENS4_8TiledMMAINS4_8MMA_AtomIJNS4_33SM100_MMA_F16BF16_2x1SM_SS_SPARSEISI_SI_fLi256ELi128ELNS4_4UMMA5MajorE0ELS1D_0ELNS1C_7ScaleInE0ELS1E_0EEEEEENSJ_INS5_IJSC_SC_SC_EEENS5_IJNSA_ILi0EEES1I_S1I_EEEEENS5_IJNS4_10UnderscoreES1L_S1L_EEEEENS4_18SM100_TMA_2SM_LOADENS4_14ComposedLayoutINS4_7SwizzleILi3ELi4ELi3EEENS4_25smem_sparse_ptr_flag_bitsILi2ELi16EEENSJ_INS5_IJNS5_IJSC_SP_EEENS5_IJSB_NSA_ILi64EEEEEEEEENS5_IJNS5_IJS1I_SG_EEESM_EEEEEEEvNS4_8identityES1O_NS1P_IS1R_NS4_18smem_ptr_flag_bitsILi16EEENSJ_INS5_IJSP_S1V_EEENS5_IJS1V_SC_EEEEEEEvS22_EENS_8epilogue10collective18CollectiveEpilogueINS2A_23Sm100TmaWarpSpecializedILi4ELi2ELi32ELb1ELb0EEEJNS5_IJSG_SG_SG_EEENS5_IJNSJ_ISG_SC_EENSJ_IS12_SC_EEEEEfNS5_IJSC_llEEEfS2J_NS2A_6fusion15FusionCallbacksIS2E_NS2K_17LinearCombinationIffffLNS_15FloatRoundStyleE2EEES2F_S2I_JEEENS4_5SM1004TMEM4LOAD26SM100_TMEM_LOAD_32dp32b32xENS4_13SM90_TMA_LOADENS1P_INS1Q_ILi2ELi5ELi2EEENS23_ILi32EEENSJ_INS5_IJS12_ST_EEENS5_IJSC_S12_EEEEEEENS4_39AutoVectorizingCopyWithAssumedAlignmentILi128EEENS4_14SM90_TMA_STOREES30_S32_S32_EEEvvEEEEvNT_6ParamsE)
        /*0008*/ 	.word	0x00000075


	//----- nvinfo : EIATTR_FRAME_SIZE
	.align		4
.L_19:
        /*000c*/ 	.byte	0x04, 0x11
        /*000e*/ 	.short	(.L_21 - .L_20)
	.align		4
.L_20:
        /*0010*/ 	.word	index@($__internal_2_$__cuda_sm10x_tcgen05_guardrail_trap_unallocated_columns_being_dealloced)
        /*0014*/ 	.word	0x00000000


	//----- nvinfo : EIATTR_FRAME_SIZE
	.align		4
.L_21:
        /*0018*/ 	.byte	0x04, 0x11
        /*001a*/ 	.short	(.L_23 - .L_22)
	.align		4
.L_22:
        /*001c*/ 	.word	index@($__internal_1_$__cuda_sm10x_tcgen05_guardrail_trap_phase_invalid_during_alloc)
        /*0020*/ 	.word	0x00000000


	//----- nvinfo : EIATTR_FRAME_SIZE
	.align		4
.L_23:
        /*0024*/ 	.byte	0x04, 0x11
        /*0026*/ 	.short	(.L_25 - .L_24)
	.align		4
.L_24:
        /*0028*/ 	.word	index@($__internal_0_$__cuda_sm10x_tcgen05_guardrail_trap_col_being_dealloced_not_returned_by_alloc)
        /*002c*/ 	.word	0x00000000


	//----- nvinfo : EIATTR_FRAME_SIZE
	.align		4
.L_25:
        /*0030*/ 	.byte	0x04, 0x11
        /*0032*/ 	.short	(.L_27 - .L_26)
	.align		4
.L_26:
        /*0034*/ 	.word	index@(_ZN7cutlass13device_kernelINS_4gemm6kernel13GemmUniversalIN4cute5tupleIJiiiiEEENS1_10collective13CollectiveMmaINS1_41MainloopSm100TmaUmmaWarpSpecializedSparseILi4ELi2ELi2ENS5_IJNS4_1CILi2EEENSA_ILi1EEESC_EEEEENS5_IJNSA_ILi256EEENSA_ILi128EEESG_EEENS_10bfloat16_tENS5_IJNS4_6LayoutINS5_IJiNS5_IJSB_iEEEiEEENS5_IJlNS5_IJSC_SB_EEElEEEEENSJ_INS5_IJNS5_IJNS5_IJNSA_ILi8EEESB_SP_EEEiEEENS5_IJNS5_IJNSA_ILi16EEESB_NSA_ILi4EEEEEEiEEEiEEENS5_IJNS5_IJNS5_IJSG_SS_NSA_ILi2048EEEEEENSA_ILi16384EEEEEENS5_IJNS5_IJSC_NSA_ILi1024EEENSA_ILi32EEEEEElEEElEEEEEEEESI_NS5_IJlSC_lEEENS4_8TiledMMAINS4_8MMA_AtomIJNS4_33SM100_MMA_F16BF16_2x1SM_SS_SPARSEISI_SI_fLi256ELi128ELNS4_4UMMA5MajorE0ELS1D_0ELNS1C_7ScaleInE0ELS1E_0EEEEEENSJ_INS5_IJSC_SC_SC_EEENS5_IJNSA_ILi0EEES1I_S1I_EEEEENS5_IJNS4_10UnderscoreES1L_S1L_EEEEENS4_18SM100_TMA_2SM_LOADENS4_14ComposedLayoutINS4_7SwizzleILi3ELi4ELi3EEENS4_25smem_sparse_ptr_flag_bitsILi2ELi16EEENSJ_INS5_IJNS5_IJSC_SP_EEENS5_IJSB_NSA_ILi64EEEEEEEEENS5_IJNS5_IJS1I_SG_EEESM_EEEEEEEvNS4_8identityES1O_NS1P_IS1R_NS4_18smem_ptr_flag_bitsILi16EEENSJ_INS5_IJSP_S1V_EEENS5_IJS1V_SC_EEEEEEEvS22_EENS_8epilogue10collective18CollectiveEpilogueINS2A_23Sm100TmaWarpSpecializedILi4ELi2ELi32ELb1ELb0EEEJNS5_IJSG_SG_SG_EEENS5_IJNSJ_ISG_SC_EENSJ_IS12_SC_EEEEEfNS5_IJSC_llEEEfS2J_NS2A_6fusion15FusionCallbacksIS2E_NS2K_17LinearCombinationIffffLNS_15FloatRoundStyleE2EEES2F_S2I_JEEENS4_5SM1004TMEM4LOAD26SM100_TMEM_LOAD_32dp32b32xENS4_13SM90_TMA_LOADENS1P_INS1Q_ILi2ELi5ELi2EEENS23_ILi32EEENSJ_INS5_IJS12_ST_EEENS5_IJSC_S12_EEEEEEENS4_39AutoVectorizingCopyWithAssumedAlignmentILi128EEENS4_14SM90_TMA_STOREES30_S32_S32_EEEvvEEEEvNT_6ParamsE)
        /*0038*/ 	.word	0x00000000


	//----- nvinfo : EIATTR_MIN_STACK_SIZE
	.align		4
.L_27:
        /*003c*/ 	.byte	0x04, 0x12
        /*003e*/ 	.short	(.L_29 - .L_28)
	.align		4
.L_28:
        /*0040*/ 	.word	index@(_ZN7cutlass13device_kernelINS_4gemm6kernel13GemmUniversalIN4cute5tupleIJiiiiEEENS1_10collective13CollectiveMmaINS1_41MainloopSm100TmaUmmaWarpSpecializedSparseILi4ELi2ELi2ENS5_IJNS4_1CILi2EEENSA_ILi1EEESC_EEEEENS5_IJNSA_ILi256EEENSA_ILi128EEESG_EEENS_10bfloat16_tENS5_IJNS4_6LayoutINS5_IJiNS5_IJSB_iEEEiEEENS5_IJlNS5_IJSC_SB_EEElEEEEENSJ_INS5_IJNS5_IJNS5_IJNSA_ILi8EEESB_SP_EEEiEEENS5_IJNS5_IJNSA_ILi16EEESB_NSA_ILi4EEEEEEiEEEiEEENS5_IJNS5_IJNS5_IJSG_SS_NSA_ILi2048EEEEEENSA_ILi16384EEEEEENS5_IJNS5_IJSC_NSA_ILi1024EEENSA_ILi32EEEEEElEEElEEEEEEEESI_NS5_IJlSC_lEEENS4_8TiledMMAINS4_8MMA_AtomIJNS4_33SM100_MMA_F16BF16_2x1SM_SS_SPARSEISI_SI_fLi256ELi128ELNS4_4UMMA5MajorE0ELS1D_0ELNS1C_7ScaleInE0ELS1E_0EEEEEENSJ_INS5_IJSC_SC_SC_EEENS5_IJNSA_ILi0EEES1I_S1I_EEEEENS5_IJNS4_10UnderscoreES1L_S1L_EEEEENS4_18SM100_TMA_2SM_LOADENS4_14ComposedLayoutINS4_7SwizzleILi3ELi4ELi3EEENS4_25smem_sparse_ptr_flag_bitsILi2ELi16EEENSJ_INS5_IJNS5_IJSC_SP_EEENS5_IJSB_NSA_ILi64EEEEEEEEENS5_IJNS5_IJS1I_SG_EEESM_EEEEEEEvNS4_8identityES1O_NS1P_IS1R_NS4_18smem_ptr_flag_bitsILi16EEENSJ_INS5_IJSP_S1V_EEENS5_IJS1V_SC_EEEEEEEvS22_EENS_8epilogue10collective18CollectiveEpilogueINS2A_23Sm100TmaWarpSpecializedILi4ELi2ELi32ELb1ELb0EEEJNS5_IJSG_SG_SG_EEENS5_IJNSJ_ISG_SC_EENSJ_IS12_SC_EEEEEfNS5_IJSC_llEEEfS2J_NS2A_6fusion15FusionCallbacksIS2E_NS2K_17LinearCombinationIffffLNS_15FloatRoundStyleE2EEES2F_S2I_JEEENS4_5SM1004TMEM4LOAD26SM100_TMEM_LOAD_32dp32b32xENS4_13SM90_TMA_LOADENS1P_INS1Q_ILi2ELi5ELi2EEENS23_ILi32EEENSJ_INS5_IJS12_ST_EEENS5_IJSC_S12_EEEEEEENS4_39AutoVectorizingCopyWithAssumedAlignmentILi128EEENS4_14SM90_TMA_STOREES30_S32_S32_EEEvvEEEEvNT_6ParamsE)
        /*0044*/ 	.word	0x00000000
.L_29:


//--------------------- .nv.compat                --------------------------
	.section	.nv.compat,"",@"SHT_CUDA_COMPAT_INFO"
	.align	4
        /*0000*/ 	.byte	0x02, 0x09, 0x01, 0x00, 0x02, 0x02, 0x02, 0x00, 0x02, 0x05, 0x05, 0x00, 0x03, 0x07, 0x01, 0x01
        /*0010*/ 	.byte	0x02, 0x03, 0x01, 0x00, 0x02, 0x06, 0x01, 0x00, 0x04, 0x0b, 0x08, 0x00, 0x09, 0x00, 0x00, 0x00
        /*0020*/ 	.byte	0x00, 0x00, 0x00, 0x00


//--------------------- .nv.info._ZN7cutlass13device_kernelINS_4gemm6kernel13GemmUniversalIN4cute5tupleIJiiiiEEENS1_10collective13CollectiveMmaINS1_41MainloopSm100TmaUmmaWarpSpecializedSparseILi4ELi2ELi2ENS5_IJNS4_1CILi2EEENSA_ILi1EEESC_EEEEENS5_IJNSA_ILi256EEENSA_ILi128EEESG_EEENS_10bfloat16_tENS5_IJNS4_6LayoutINS5_IJiNS5_IJSB_iEEEiEEENS5_IJlNS5_IJSC_SB_EEElEEEEENSJ_INS5_IJNS5_IJNS5_IJNSA_ILi8EEESB_SP_EEEiEEENS5_IJNS5_IJNSA_ILi16EEESB_NSA_ILi4EEEEEEiEEEiEEENS5_IJNS5_IJNS5_IJSG_SS_NSA_ILi2048EEEEEENSA_ILi16384EEEEEENS5_IJNS5_IJSC_NSA_ILi1024EEENSA_ILi32EEEEEElEEElEEEEEEEESI_NS5_IJlSC_lEEENS4_8TiledMMAINS4_8MMA_AtomIJNS4_33SM100_MMA_F16BF16_2x1SM_SS_SPARSEISI_SI_fLi256ELi128ELNS4_4UMMA5MajorE0ELS1D_0ELNS1C_7ScaleInE0ELS1E_0EEEEEENSJ_INS5_IJSC_SC_SC_EEENS5_IJNSA_ILi0EEES1I_S1I_EEEEENS5_IJNS4_10UnderscoreES1L_S1L_EEEEENS4_18SM100_TMA_2SM_LOADENS4_14ComposedLayoutINS4_7SwizzleILi3ELi4ELi3EEENS4_25smem_sparse_ptr_flag_bitsILi2ELi16EEENSJ_INS5_IJNS5_IJSC_SP_EEENS5_IJSB_NSA_ILi64EEEEEEEEENS5_IJNS5_IJS1I_SG_EEESM_EEEEEEEvNS4_8identityES1O_NS1P_IS1R_NS4_18smem_ptr_flag_bitsILi16EEENSJ_INS5_IJSP_S1V_EEENS5_IJS1V_SC_EEEEEEEvS22_EENS_8epilogue10collective18CollectiveEpilogueINS2A_23Sm100TmaWarpSpecializedILi4ELi2ELi32ELb1ELb0EEEJNS5_IJSG_SG_SG_EEENS5_IJNSJ_ISG_SC_EENSJ_IS12_SC_EEEEEfNS5_IJSC_llEEEfS2J_NS2A_6fusion15FusionCallbacksIS2E_NS2K_17LinearCombinationIffffLNS_15FloatRoundStyleE2EEES2F_S2I_JEEENS4_5SM1004TMEM4LOAD26SM100_TMEM_LOAD_32dp32b32xENS4_13SM90_TMA_LOADENS1P_INS1Q_ILi2ELi5ELi2EEENS23_ILi32EEENSJ_INS5_IJS12_ST_EEENS5_IJSC_S12_EEEEEEENS4_39AutoVectorizingCopyWithAssumedAlignmentILi128EEENS4_14SM90_TMA_STOREES30_S32_S32_EEEvvEEEEvNT_6ParamsE --------------------------
	.section	.nv.info._ZN7cutlass13device_kernelINS_4gemm6kernel13GemmUniversalIN4cute5tupleIJiiiiEEENS1_10collective13CollectiveMmaINS1_41MainloopSm100TmaUmmaWarpSpecializedSparseILi4ELi2ELi2ENS5_IJNS4_1CILi2EEENSA_ILi1EEESC_EEEEENS5_IJNSA_ILi256EEENSA_ILi128EEESG_EEENS_10bfloat16_tENS5_IJNS4_6LayoutINS5_IJiNS5_IJSB_iEEEiEEENS5_IJlNS5_IJSC_SB_EEElEEEEENSJ_INS5_IJNS5_IJNS5_IJNSA_ILi8EEESB_SP_EEEiEEENS5_IJNS5_IJNSA_ILi16EEESB_NSA_ILi4EEEEEEiEEEiEEENS5_IJNS5_IJNS5_IJSG_SS_NSA_ILi2048EEEEEENSA_ILi16384EEEEEENS5_IJNS5_IJSC_NSA_ILi1024EEENSA_ILi32EEEEEElEEElEEEEEEEESI_NS5_IJlSC_lEEENS4_8TiledMMAINS4_8MMA_AtomIJNS4_33SM100_MMA_F16BF16_2x1SM_SS_SPARSEISI_SI_fLi256ELi128ELNS4_4UMMA5MajorE0ELS1D_0ELNS1C_7ScaleInE0ELS1E_0EEEEEENSJ_INS5_IJSC_SC_SC_EEENS5_IJNSA_ILi0EEES1I_S1I_EEEEENS5_IJNS4_10UnderscoreES1L_S1L_EEEEENS4_18SM100_TMA_2SM_LOADENS4_14ComposedLayoutINS4_7SwizzleILi3ELi4ELi3EEENS4_25smem_sparse_ptr_flag_bitsILi2ELi16EEENSJ_INS5_IJNS5_IJSC_SP_EEENS5_IJSB_NSA_ILi64EEEEEEEEENS5_IJNS5_IJS1I_SG_EEESM_EEEEEEEvNS4_8identityES1O_NS1P_IS1R_NS4_18smem_ptr_flag_bitsILi16EEENSJ_INS5_IJSP_S1V_EEENS5_IJS1V_SC_EEEEEEEvS22_EENS_8epilogue10collective18CollectiveEpilogueINS2A_23Sm100TmaWarpSpecializedILi4ELi2ELi32ELb1ELb0EEEJNS5_IJSG_SG_SG_EEENS5_IJNSJ_ISG_SC_EENSJ_IS12_SC_EEEEEfNS5_IJSC_llEEEfS2J_NS2A_6fusion15FusionCallbacksIS2E_NS2K_17LinearCombinationIffffLNS_15FloatRoundStyleE2EEES2F_S2I_JEEENS4_5SM1004TMEM4LOAD26SM100_TMEM_LOAD_32dp32b32xENS4_13SM90_TMA_LOADENS1P_INS1Q_ILi2ELi5ELi2EEENS23_ILi32EEENSJ_INS5_IJS12_ST_EEENS5_IJSC_S12_EEEEEEENS4_39AutoVectorizingCopyWithAssumedAlignmentILi128EEENS4_14SM90_TMA_STOREES30_S32_S32_EEEvvEEEEvNT_6ParamsE,"",@"SHT_CUDA_INFO"
	.sectionflags	@""
	.align	4


	//----- nvinfo : EIATTR_CUDA_API_VERSION
	.align		4
        /*0000*/ 	.byte	0x04, 0x37
        /*0002*/ 	.short	(.L_31 - .L_30)
.L_30:
        /*0004*/ 	.word	0x00000082


	//----- nvinfo : EIATTR_KPARAM_INFO
	.align		4
.L_31:
        /*0008*/ 	.byte	0x04, 0x17
        /*000a*/ 	.short	(.L_33 - .L_32)
.L_32:
        /*000c*/ 	.word	0x00000000
        /*0010*/ 	.short	0x0000
        /*0012*/ 	.short	0x0000
        /*0014*/ 	.byte	0x00, 0xf0, 0x01, 0x28


	//----- nvinfo : EIATTR_AT_ENTRY_FRAGMENTS
	.align		4
.L_33:
        /*0018*/ 	.byte	0x04, 0x4f
        /*001a*/ 	.short	(.L_35 - .L_34)


	//   ....[0]....
.L_34:
        /*001c*/ 	.word	0x00000007


	//----- nvinfo : EIATTR_RESERVED_SMEM_USED
	.align		4
.L_35:
        /*0020*/ 	.byte	0x01, 0x41
	.zero		2


	//----- nvinfo : EIATTR_SPARSE_MMA_MASK
	.align		4
        /*0024*/ 	.byte	0x03, 0x50
        /*0026*/ 	.short	0x0040


	//----- nvinfo : EIATTR_TCGEN05_2CTA_USED
	.align		4
        /*0028*/ 	.byte	0x01, 0x52
	.zero		2


	//----- nvinfo : EIATTR_MAXREG_COUNT
	.align		4
        /*002c*/ 	.byte	0x03, 0x1b
        /*002e*/ 	.short	0x00ff


	//----- nvinfo : EIATTR_NUM_BARRIERS
	.align		4
        /*0030*/ 	.byte	0x02, 0x4c
        /*0032*/ 	.byte	0x07
	.zero		1


	//----- nvinfo : EIATTR_EXTERNS
	.align		4
        /*0034*/ 	.byte	0x04, 0x0f
        /*0036*/ 	.short	(.L_37 - .L_36)


	//   ....[0]....
	.align		4
.L_36:
        /*0038*/ 	.word	index@(__assertfail)


	//----- nvinfo : EIATTR_MERCURY_ISA_VERSION
	.align		4
.L_37:
        /*003c*/ 	.byte	0x03, 0x5f
        /*003e*/ 	.short	0x0101


	//----- nvinfo : EIATTR_INT_WARP_WIDE_INSTR_OFFSETS
	.align		4
        /*0040*/ 	.byte	0x04, 0x31
        /*0042*/ 	.short	(.L_39 - .L_38)


	//   ....[0]....
.L_38:
        /*0044*/ 	.word	0x00000cc0


	//   ....[1]....
        /*0048*/ 	.word	0x00000d60


	//   ....[2]....
        /*004c*/ 	.word	0x00001cf0


	//   ....[3]....
        /*0050*/ 	.word	0x00003ba0


	//   ....[4]....
        /*0054*/ 	.word	0x00003bc0


	//   ....[5]....
        /*0058*/ 	.word	0x00003bf0


	//   ....[6]....
        /*005c*/ 	.word	0x00004550


	//   ....[7]....
        /*0060*/ 	.word	0x00004570


	//   ....[8]....
        /*0064*/ 	.word	0x00004610


	//   ....[9]....
        /*0068*/ 	.word	0x000046b0


	//   ....[10]....
        /*006c*/ 	.word	0x00004770


	//   ....[11]....
        /*0070*/ 	.word	0x000047f0


	//   ....[12]....
        /*0074*/ 	.word	0x00004810


	//   ....[13]....
        /*0078*/ 	.word	0x000048e0


	//   ....[14]....
        /*007c*/ 	.word	0x00004970


	//   ....[15]....
        /*0080*/ 	.word	0x00004a30


	//   ....[16]....
        /*0084*/ 	.word	0x00004ac0


	//   ....[17]....
        /*0088*/ 	.word	0x00004ae0


	//   ....[18]....
        /*008c*/ 	.word	0x00004c10


	//   ....[19]....
        /*0090*/ 	.word	0x00004c70


	//   ....[20]....
        /*0094*/ 	.word	0x00004d20


	//   ....[21]....
        /*0098*/ 	.word	0x00004e70


	//   ....[22]....
        /*009c*/ 	.word	0x00004ed0


	//   ....[23]....
        /*00a0*/ 	.word	0x00004ef0


	//   ....[24]....
        /*00a4*/ 	.word	0x00004f10


	//   ....[25]....
        /*00a8*/ 	.word	0x00005100


	//----- nvinfo : EIATTR_COOP_GROUP_MASK_REGIDS
	.align		4
.L_39:
        /*00ac*/ 	.byte	0x04, 0x29
        /*00ae*/ 	.short	(.L_41 - .L_40)


	//   ....[0]....
.L_40:
        /*00b0*/ 	.word	0xffffffff


	//   ....[1]....
        /*00b4*/ 	.word	0xffffffff


	//   ....[2]....
        /*00b8*/ 	.word	0xffffffff


	//   ....[3]....
        /*00bc*/ 	.word	0xffffffff


	//   ....[4]....
        /*00c0*/ 	.word	0xffffffff


	//   ....[5]....
        /*00c4*/ 	.word	0xffffffff


	//   ....[6]....
        /*00c8*/ 	.word	0xffffffff


	//   ....[7]....
        /*00cc*/ 	.word	0xffffffff


	//   ....[8]....
        /*00d0*/ 	.word	0xffffffff


	//   ....[9]....
        /*00d4*/ 	.word	0xffffffff


	//   ....[10]....
        /*00d8*/ 	.word	0xffffffff


	//   ....[11]....
        /*00dc*/ 	.word	0xffffffff


	//   ....[12]....
        /*00e0*/ 	.word	0xffffffff


	//   ....[13]....
        /*00e4*/ 	.word	0xffffffff


	//----- nvinfo : EIATTR_COOP_GROUP_INSTR_OFFSETS
	.align		4
.L_41:
        /*00e8*/ 	.byte	0x04, 0x28
        /*00ea*/ 	.short	(.L_43 - .L_42)


	//   ....[0]....
.L_42:
        /*00ec*/ 	.word	0x000000c0


	//   ....[1]....
        /*00f0*/ 	.word	0x00000530


	//   ....[2]....
        /*00f4*/ 	.word	0x00000670


	//   ....[3]....
        /*00f8*/ 	.word	0x00000800


	//   ....[4]....
        /*00fc*/ 	.word	0x000008f0


	//   ....[5]....
        /*0100*/ 	.word	0x00000a50


	//   ....[6]....
        /*0104*/ 	.word	0x00000ba0


	//   ....[7]....
        /*0108*/ 	.word	0x00000de0


	//   ....[8]....
        /*010c*/ 	.word	0x00001be0


	//   ....[9]....
        /*0110*/ 	.word	0x000029b0


	//   ....[10]....
        /*0114*/ 	.word	0x00002e80


	//   ....[11]....
        /*0118*/ 	.word	0x00002eb0


	//   ....[12]....
        /*011c*/ 	.word	0x00003ab0


	//   ....[13]....
        /*0120*/ 	.word	0x00003cb0


	//----- nvinfo : EIATTR_VRC_CTA_INIT_COUNT
	.align		4
.L_43:
        /*0124*/ 	.byte	0x02, 0x4a
        /*0126*/ 	.byte	0x80
	.zero		1


	//----- nvinfo : EIATTR_SYSCALL_OFFSETS
	.align		4
        /*0128*/ 	.byte	0x04, 0x46
        /*012a*/ 	.short	(.L_45 - .L_44)


	//   ....[0]....
.L_44:
        /*012c*/ 	.word	0x00005b90


	//   ....[1]....
        /*0130*/ 	.word	0x00005c80


	//   ....[2]....
        /*0134*/ 	.word	0x000066d0


	//   ....[3]....
        /*0138*/ 	.word	0x000074c0


	//   ....[4]....
        /*013c*/ 	.word	0x00008290


	//   ....[5]....
        /*0140*/ 	.word	0x00009050


	//----- nvinfo : EIATTR_MBARRIER_INSTR_OFFSETS
	.align		4
.L_45:
        /*0144*/ 	.byte	0x04, 0x39
        /*0146*/ 	.short	(.L_47 - .L_46)


	//   ....[0]....
.L_46:
        /*0148*/ 	.word	0x000005e0
        /*014c*/ 	.word	0x000000ff
        /*0150*/ 	.word	0x00000000
        /*0154*/ 	.short	0x0100
        /*0156*/ 	.byte	0x07
	.zero		1


	//   ....[1]....
        /*0158*/ 	.word	0x000005f0
        /*015c*/ 	.word	0x000000ff
        /*0160*/ 	.word	0x00000020
        /*0164*/ 	.short	0x0100
        /*0166*/ 	.byte	0x07
	.zero		1


	//   ....[2]....
        /*0168*/ 	.word	0x00000600
        /*016c*/ 	.word	0x000000ff
        /*0170*/ 	.word	0x00000008
        /*0174*/ 	.short	0x0100
        /*0176*/ 	.byte	0x07
	.zero		1


	//   ....[3]....
        /*0178*/ 	.word	0x00000610
        /*017c*/ 	.word	0x000000ff
        /*0180*/ 	.word	0x00000028
        /*0184*/ 	.short	0x0100
        /*0186*/ 	.byte	0x07
	.zero		1


	//   ....[4]....
        /*0188*/ 	.word	0x00000620
        /*018c*/ 	.word	0x000000ff
        /*0190*/ 	.word	0x00000010
        /*0194*/ 	.short	0x0100
        /*0196*/ 	.byte	0x07
	.zero		1


	//   ....[5]....
        /*0198*/ 	.word	0x00000630
        /*019c*/ 	.word	0x000000ff
        /*01a0*/ 	.word	0x00000030
        /*01a4*/ 	.short	0x0100
        /*01a6*/ 	.byte	0x07
	.zero		1


	//   ....[6]....
        /*01a8*/ 	.word	0x00000640
        /*01ac*/ 	.word	0x000000ff
        /*01b0*/ 	.word	0x00000018
        /*01b4*/ 	.short	0x0100
        /*01b6*/ 	.byte	0x07
	.zero		1


	//   ....[7]....
        /*01b8*/ 	.word	0x00000650
        /*01bc*/ 	.word	0x000000ff
        /*01c0*/ 	.word	0x00000038
        /*01c4*/ 	.short	0x0100
        /*01c6*/ 	.byte	0x07
	.zero		1


	//   ....[8]....
        /*01c8*/ 	.word	0x00000770
        /*01cc*/ 	.word	0x000000ff
        /*01d0*/ 	.word	0x00000040
        /*01d4*/ 	.short	0x0100
        /*01d6*/ 	.byte	0x08
	.zero		1


	//   ....[9]....
        /*01d8*/ 	.word	0x00000780
        /*01dc*/ 	.word	0x000000ff
        /*01e0*/ 	.word	0x00000060
        /*01e4*/ 	.short	0x0100
        /*01e6*/ 	.byte	0x08
	.zero		1


	//   ....[10]....
        /*01e8*/ 	.word	0x00000790
        /*01ec*/ 	.word	0x000000ff
        /*01f0*/ 	.word	0x00000048
        /*01f4*/ 	.short	0x0100
        /*01f6*/ 	.byte	0x08
	.zero		1


	//   ....[11]....
        /*01f8*/ 	.word	0x000007a0
        /*01fc*/ 	.word	0x000000ff
        /*0200*/ 	.word	0x00000068
        /*0204*/ 	.short	0x0100
        /*0206*/ 	.byte	0x08
	.zero		1


	//   ....[12]....
        /*0208*/ 	.word	0x000007b0
        /*020c*/ 	.word	0x000000ff
        /*0210*/ 	.word	0x00000050
        /*0214*/ 	.short	0x0100
        /*0216*/ 	.byte	0x08
	.zero		1


	//   ....[13]....
        /*0218*/ 	.word	0x000007c0
        /*021c*/ 	.word	0x000000ff
        /*0220*/ 	.word	0x00000070
        /*0224*/ 	.short	0x0100
        /*0226*/ 	.byte	0x08
	.zero		1


	//   ....[14]....
        /*0228*/ 	.word	0x000007d0
        /*022c*/ 	.word	0x000000ff
        /*0230*/ 	.word	0x00000058
        /*0234*/ 	.short	0x0100
        /*0236*/ 	.byte	0x08
	.zero		1


	//   ....[15]....
        /*0238*/ 	.word	0x000007e0
        /*023c*/ 	.word	0x000000ff
        /*0240*/ 	.word	0x00000078
        /*0244*/ 	.short	0x0100
        /*0246*/ 	.byte	0x08
	.zero		1


	//   ....[16]....
        /*0248*/ 	.word	0x000008c0
        /*024c*/ 	.word	0x000000ff
        /*0250*/ 	.word	0x00000080
        /*0254*/ 	.short	0x0100
        /*0256*/ 	.byte	0x07
	.zero		1


	//   ....[17]....
        /*0258*/ 	.word	0x000008d0
        /*025c*/ 	.word	0x000000ff
        /*0260*/ 	.word	0x00000088
        /*0264*/ 	.short	0x0100
        /*0266*/ 	.byte	0x07
	.zero		1


	//   ....[18]....
        /*0268*/ 	.word	0x00000a00
        /*026c*/ 	.word	0x000000ff
        /*0270*/ 	.word	0x00000090
        /*0274*/ 	.short	0x0100
        /*0276*/ 	.byte	0x07
	.zero		1


	//   ....[19]....
        /*0278*/ 	.word	0x00000a10
        /*027c*/ 	.word	0x000000ff
        /*0280*/ 	.word	0x000000a0
        /*0284*/ 	.short	0x0100
        /*0286*/ 	.byte	0x07
	.zero		1


	//   ....[20]....
        /*0288*/ 	.word	0x00000a20
        /*028c*/ 	.word	0x000000ff
        /*0290*/ 	.word	0x00000098
        /*0294*/ 	.short	0x0100
        /*0296*/ 	.byte	0x07
	.zero		1


	//   ....[21]....
        /*0298*/ 	.word	0x00000a30
        /*029c*/ 	.word	0x000000ff
        /*02a0*/ 	.word	0x000000a8
        /*02a4*/ 	.short	0x0100
        /*02a6*/ 	.byte	0x07
	.zero		1


	//   ....[22]....
        /*02a8*/ 	.word	0x00000b50
        /*02ac*/ 	.word	0x000000ff
        /*02b0*/ 	.word	0x000000b0
        /*02b4*/ 	.short	0x0100
        /*02b6*/ 	.byte	0x08
	.zero		1


	//   ....[23]....
        /*02b8*/ 	.word	0x00000b60
        /*02bc*/ 	.word	0x000000ff
        /*02c0*/ 	.word	0x000000c0
        /*02c4*/ 	.short	0x0100
        /*02c6*/ 	.byte	0x08
	.zero		1


	//   ....[24]....
        /*02c8*/ 	.word	0x00000b70
        /*02cc*/ 	.word	0x000000ff
        /*02d0*/ 	.word	0x000000b8
        /*02d4*/ 	.short	0x0100
        /*02d6*/ 	.byte	0x08
	.zero		1


	//   ....[25]....
        /*02d8*/ 	.word	0x00000b80
        /*02dc*/ 	.word	0x000000ff
        /*02e0*/ 	.word	0x000000c8
        /*02e4*/ 	.short	0x0100
        /*02e6*/ 	.byte	0x08
	.zero		1


	//   ....[26]....
        /*02e8*/ 	.word	0x00000c70
        /*02ec*/ 	.word	0x000000ff
        /*02f0*/ 	.word	0x000000d0
        /*02f4*/ 	.short	0x0100
        /*02f6*/ 	.byte	0x07
	.zero		1


	//   ....[27]....
        /*02f8*/ 	.word	0x00000c80
        /*02fc*/ 	.word	0x000000ff
        /*0300*/ 	.word	0x000000e0
        /*0304*/ 	.short	0x0100
        /*0306*/ 	.byte	0x07
	.zero		1


	//   ....[28]....
        /*0308*/ 	.word	0x00000c90
        /*030c*/ 	.word	0x000000ff
        /*0310*/ 	.word	0x000000d8
        /*0314*/ 	.short	0x0100
        /*0316*/ 	.byte	0x07
	.zero		1


	//   ....[29]....
        /*0318*/ 	.word	0x00000ca0
        /*031c*/ 	.word	0x000000ff
        /*0320*/ 	.word	0x000000e8
        /*0324*/ 	.short	0x0100
        /*0326*/ 	.byte	0x07
	.zero		1


	//   ....[30]....
        /*0328*/ 	.word	0x00000d90
        /*032c*/ 	.word	0x000000ff
        /*0330*/ 	.word	0x000000f0
        /*0334*/ 	.short	0x0100
        /*0336*/ 	.byte	0x06
	.zero		1


	//   ....[31]....
        /*0338*/ 	.word	0x00001720
        /*033c*/ 	.word	0x00000005
        /*0340*/ 	.word	0x000000e0
        /*0344*/ 	.short	0x010a
        /*0346*/ 	.byte	0xff
	.zero		1


	//   ....[32]....
        /*0348*/ 	.word	0x00001750
        /*034c*/ 	.word	0x00000005
        /*0350*/ 	.word	0x000000d0
        /*0354*/ 	.short	0x0101
        /*0356*/ 	.byte	0xff
	.zero		1


	//   ....[33]....
        /*0358*/ 	.word	0x000017d0
        /*035c*/ 	.word	0x000000ff
        /*0360*/ 	.word	0x00000020
        /*0364*/ 	.short	0x010a
        /*0366*/ 	.byte	0x08
	.zero		1


	//   ....[34]....
        /*0368*/ 	.word	0x00001950
        /*036c*/ 	.word	0x000000ff
        /*0370*/ 	.word	0x00000020
        /*0374*/ 	.short	0x010a
        /*0376*/ 	.byte	0x09
	.zero		1


	//   ....[35]....
        /*0378*/ 	.word	0x00001a60
        /*037c*/ 	.word	0x000000ff
        /*0380*/ 	.word	0x00000020
        /*0384*/ 	.short	0x010a
        /*0386*/ 	.byte	0x08
	.zero		1


	//   ....[36]....
        /*0388*/ 	.word	0x00001bc0
        /*038c*/ 	.word	0x000000ff
        /*0390*/ 	.word	0x00000088
        /*0394*/ 	.short	0x0101
        /*0396*/ 	.byte	0x06
	.zero		1


	//   ....[37]....
        /*0398*/ 	.word	0x00001bf0
        /*039c*/ 	.word	0x00000008
        /*03a0*/ 	.word	0x00000090
        /*03a4*/ 	.short	0x010a
        /*03a6*/ 	.byte	0xff
	.zero		1


	//   ....[38]....
        /*03a8*/ 	.word	0x00001cc0
        /*03ac*/ 	.word	0x00000008
        /*03b0*/ 	.word	0x00000000
        /*03b4*/ 	.short	0x0101
        /*03b6*/ 	.byte	0xff
	.zero		1


	//   ....[39]....
        /*03b8*/ 	.word	0x00002220
        /*03bc*/ 	.word	0x000000ff
        /*03c0*/ 	.word	0x00000000
        /*03c4*/ 	.short	0x010a
        /*03c6*/ 	.byte	0x04
	.zero		1


	//   ....[40]....
        /*03c8*/ 	.word	0x000022b0
        /*03cc*/ 	.word	0x000000ff
        /*03d0*/ 	.word	0x00000000
        /*03d4*/ 	.short	0x010a
        /*03d6*/ 	.byte	0x04
	.zero		1


	//   ....[41]....
        /*03d8*/ 	.word	0x00002340
        /*03dc*/ 	.word	0x000000ff
        /*03e0*/ 	.word	0x00000000
        /*03e4*/ 	.short	0x010a
        /*03e6*/ 	.byte	0x04
	.zero		1


	//   ....[42]....
        /*03e8*/ 	.word	0x000023e0
        /*03ec*/ 	.word	0x00000000
        /*03f0*/ 	.word	0x00000000
        /*03f4*/ 	.short	0x010a
        /*03f6*/ 	.byte	0xff
	.zero		1


	//   ....[43]....
        /*03f8*/ 	.word	0x00002510
        /*03fc*/ 	.word	0x00000000
        /*0400*/ 	.word	0x000000d0
        /*0404*/ 	.short	0x010a
        /*0406*/ 	.byte	0xff
	.zero		1


	//   ....[44]....
        /*0408*/ 	.word	0x00002580
        /*040c*/ 	.word	0x00000004
        /*0410*/ 	.word	0x00000000
        /*0414*/ 	.short	0x0101
        /*0416*/ 	.byte	0xff
	.zero		1


	//   ....[45]....
        /*0418*/ 	.word	0x000025a0
        /*041c*/ 	.word	0x000000ff
        /*0420*/ 	.word	0x000000a0
        /*0424*/ 	.short	0x010a
        /*0426*/ 	.byte	0x05
	.zero		1


	//   ....[46]....
        /*0428*/ 	.word	0x000026c0
        /*042c*/ 	.word	0x00000000
        /*0430*/ 	.word	0x00000090
        /*0434*/ 	.short	0x010a
        /*0436*/ 	.byte	0xff
	.zero		1


	//   ....[47]....
        /*0438*/ 	.word	0x000027c0
        /*043c*/ 	.word	0x00000000
        /*0440*/ 	.word	0x00000000
        /*0444*/ 	.short	0x0101
        /*0446*/ 	.byte	0xff
	.zero		1


	//   ....[48]....
        /*0448*/ 	.word	0x00002850
        /*044c*/ 	.word	0x000000ff
        /*0450*/ 	.word	0x000000a0
        /*0454*/ 	.short	0x0106
        /*0456*/ 	.byte	0x05
	.zero		1


	//   ....[49]....
        /*0458*/ 	.word	0x00002870
        /*045c*/ 	.word	0x000000ff
        /*0460*/ 	.word	0x000000a0
        /*0464*/ 	.short	0x010a
        /*0466*/ 	.byte	0x05
	.zero		1


	//   ....[50]....
        /*0468*/ 	.word	0x00002900
        /*046c*/ 	.word	0x000000ff
        /*0470*/ 	.word	0x000000a0
        /*0474*/ 	.short	0x0106
        /*0476*/ 	.byte	0x04
	.zero		1


	//   ....[51]....
        /*0478*/ 	.word	0x00002940
        /*047c*/ 	.word	0x00000000
        /*0480*/ 	.word	0x000000a0
        /*0484*/ 	.short	0x010a
        /*0486*/ 	.byte	0xff
	.zero		1


	//   ....[52]....
        /*0488*/ 	.word	0x00002b80
        /*048c*/ 	.word	0x000000ff
        /*0490*/ 	.word	0x00000008
        /*0494*/ 	.short	0x010a
        /*0496*/ 	.byte	0x06
	.zero		1


	//   ....[53]....
        /*0498*/ 	.word	0x00002ba0
        /*049c*/ 	.word	0x000000ff
        /*04a0*/ 	.word	0x00000008
        /*04a4*/ 	.short	0x010a
        /*04a6*/ 	.byte	0x06
	.zero		1


	//   ....[54]....
        /*04a8*/ 	.word	0x00002d30
        /*04ac*/ 	.word	0x000000ff
        /*04b0*/ 	.word	0x00000008
        /*04b4*/ 	.short	0x010a
        /*04b6*/ 	.byte	0x06
	.zero		1


	//   ....[55]....
        /*04b8*/ 	.word	0x00002d50
        /*04bc*/ 	.word	0x000000ff
        /*04c0*/ 	.word	0x00000008
        /*04c4*/ 	.short	0x010a
        /*04c6*/ 	.byte	0x06
	.zero		1


	//   ....[56]....
        /*04c8*/ 	.word	0x00002e10
        /*04cc*/ 	.word	0x000000ff
        /*04d0*/ 	.word	0x00000000
        /*04d4*/ 	.short	0x0101
        /*04d6*/ 	.byte	0x07
	.zero		1


	//   ....[57]....
        /*04d8*/ 	.word	0x00003220
        /*04dc*/ 	.word	0x00000000
        /*04e0*/ 	.word	0x00000090
        /*04e4*/ 	.short	0x010a
        /*04e6*/ 	.byte	0xff
	.zero		1


	//   ....[58]....
        /*04e8*/ 	.word	0x000032e0
        /*04ec*/ 	.word	0x00000000
        /*04f0*/ 	.word	0x00000000
        /*04f4*/ 	.short	0x0101
        /*04f6*/ 	.byte	0xff
	.zero		1


	//   ....[59]....
        /*04f8*/ 	.word	0x000033a0
        /*04fc*/ 	.word	0x000000ff
        /*0500*/ 	.word	0x00000000
        /*0504*/ 	.short	0x010a
        /*0506*/ 	.byte	0x07
	.zero		1


	//   ....[60]....
        /*0508*/ 	.word	0x000033b0
        /*050c*/ 	.word	0x000000ff
        /*0510*/ 	.word	0x000000c0
        /*0514*/ 	.short	0x010a
        /*0516*/ 	.byte	0x08
	.zero		1


	//   ....[61]....
        /*0518*/ 	.word	0x00003470
        /*051c*/ 	.word	0x000000ff
        /*0520*/ 	.word	0x00000000
        /*0524*/ 	.short	0x010a
        /*0526*/ 	.byte	0x07
	.zero		1


	//   ....[62]....
        /*0528*/ 	.word	0x000035a0
        /*052c*/ 	.word	0x000000ff
        /*0530*/ 	.word	0x00000000
        /*0534*/ 	.short	0x010a
        /*0536*/ 	.byte	0x20
	.zero		1


	//   ....[63]....
        /*0538*/ 	.word	0x000038b0
        /*053c*/ 	.word	0x000000ff
        /*0540*/ 	.word	0x00000000
        /*0544*/ 	.short	0x010a
        /*0546*/ 	.byte	0x04
	.zero		1


	//   ....[64]....
        /*0548*/ 	.word	0x00003950
        /*054c*/ 	.word	0x00000000
        /*0550*/ 	.word	0x00000000
        /*0554*/ 	.short	0x010a
        /*0556*/ 	.byte	0xff
	.zero		1


	//   ....[65]....
        /*0558*/ 	.word	0x00003990
        /*055c*/ 	.word	0x00000000
        /*0560*/ 	.word	0x00000000
        /*0564*/ 	.short	0x010a
        /*0566*/ 	.byte	0xff
	.zero		1


	//   ....[66]....
        /*0568*/ 	.word	0x00003a00
        /*056c*/ 	.word	0x000000ff
        /*0570*/ 	.word	0x00000000
        /*0574*/ 	.short	0x0101
        /*0576*/ 	.byte	0x04
	.zero		1


	//   ....[67]....
        /*0578*/ 	.word	0x00003a40
        /*057c*/ 	.word	0x000000ff
        /*0580*/ 	.word	0x000000f0
        /*0584*/ 	.short	0x010a
        /*0586*/ 	.byte	0x06
	.zero		1


	//   ....[68]....
        /*0588*/ 	.word	0x00003aa0
        /*058c*/ 	.word	0x000000ff
        /*0590*/ 	.word	0x00000000
        /*0594*/ 	.short	0x0101
        /*0596*/ 	.byte	0x04
	.zero		1


	//   ....[69]....
        /*0598*/ 	.word	0x00003f00
        /*059c*/ 	.word	0x00000000
        /*05a0*/ 	.word	0x00000090
        /*05a4*/ 	.short	0x010a
        /*05a6*/ 	.byte	0xff
	.zero		1


	//   ....[70]....
        /*05a8*/ 	.word	0x00003fc0
        /*05ac*/ 	.word	0x00000000
        /*05b0*/ 	.word	0x00000000
        /*05b4*/ 	.short	0x0101
        /*05b6*/ 	.byte	0xff
	.zero		1


	//   ....[71]....
        /*05b8*/ 	.word	0x000042e0
        /*05bc*/ 	.word	0x000000ff
        /*05c0*/ 	.word	0x00000088
        /*05c4*/ 	.short	0x010a
        /*05c6*/ 	.byte	0x06
	.zero		1


	//   ....[72]....
        /*05c8*/ 	.word	0x000044d0
        /*05cc*/ 	.word	0x000000ff
        /*05d0*/ 	.word	0x00000060
        /*05d4*/ 	.short	0x010a
        /*05d6*/ 	.byte	0x06
	.zero		1


	//   ....[73]....
        /*05d8*/ 	.word	0x000047a0
        /*05dc*/ 	.word	0x000000ff
        /*05e0*/ 	.word	0x00000040
        /*05e4*/ 	.short	0x010b
        /*05e6*/ 	.byte	0x06
	.zero		1


	//   ....[74]....
        /*05e8*/ 	.word	0x000047b0
        /*05ec*/ 	.word	0x000000ff
        /*05f0*/ 	.word	0x00000000
        /*05f4*/ 	.short	0x0101
        /*05f6*/ 	.byte	0x15
	.zero		1


	//   ....[75]....
        /*05f8*/ 	.word	0x000047c0
        /*05fc*/ 	.word	0x000000ff
        /*0600*/ 	.word	0x00000068
        /*0604*/ 	.short	0x010a
        /*0606*/ 	.byte	0x06
	.zero		1


	//   ....[76]....
        /*0608*/ 	.word	0x00004a60
        /*060c*/ 	.word	0x000000ff
        /*0610*/ 	.word	0x00000048
        /*0614*/ 	.short	0x010b
        /*0616*/ 	.byte	0x06
	.zero		1


	//   ....[77]....
        /*0618*/ 	.word	0x00004a70
        /*061c*/ 	.word	0x000000ff
        /*0620*/ 	.word	0x00000000
        /*0624*/ 	.short	0x0101
        /*0626*/ 	.byte	0x15
	.zero		1


	//   ....[78]....
        /*0628*/ 	.word	0x00004a80
        /*062c*/ 	.word	0x000000ff
        /*0630*/ 	.word	0x00000070
        /*0634*/ 	.short	0x010a
        /*0636*/ 	.byte	0x06
	.zero		1


	//   ....[79]....
        /*0638*/ 	.word	0x00004dd0
        /*063c*/ 	.word	0x000000ff
        /*0640*/ 	.word	0x00000050
        /*0644*/ 	.short	0x010b
        /*0646*/ 	.byte	0x06
	.zero		1


	//   ....[80]....
        /*0648*/ 	.word	0x00004e30
        /*064c*/ 	.word	0x000000ff
        /*0650*/ 	.word	0x00000000
        /*0654*/ 	.short	0x0101
        /*0656*/ 	.byte	0x15
	.zero		1


	//   ....[81]....
        /*0658*/ 	.word	0x00004e40
        /*065c*/ 	.word	0x000000ff
        /*0660*/ 	.word	0x00000078
        /*0664*/ 	.short	0x010a
        /*0666*/ 	.byte	0x06
	.zero		1


	//   ....[82]....
        /*0668*/ 	.word	0x00005140
        /*066c*/ 	.word	0x000000ff
        /*0670*/ 	.word	0x00000058
        /*0674*/ 	.short	0x010b
        /*0676*/ 	.byte	0x06
	.zero		1


	//   ....[83]....
        /*0678*/ 	.word	0x00005160
        /*067c*/ 	.word	0x000000ff
        /*0680*/ 	.word	0x00000000
        /*0684*/ 	.short	0x0101
        /*0686*/ 	.byte	0x07
	.zero		1


	//   ....[84]....
        /*0688*/ 	.word	0x000051a0
        /*068c*/ 	.word	0x000000ff
        /*0690*/ 	.word	0x00000060
        /*0694*/ 	.short	0x010a
        /*0696*/ 	.byte	0x06
	.zero		1


	//   ....[85]....
        /*0698*/ 	.word	0x000051c0
        /*069c*/ 	.word	0x000000ff
        /*06a0*/ 	.word	0x00000068
        /*06a4*/ 	.short	0x010a
        /*06a6*/ 	.byte	0x06
	.zero		1


	//   ....[86]....
        /*06a8*/ 	.word	0x000051e0
        /*06ac*/ 	.word	0x000000ff
        /*06b0*/ 	.word	0x00000070
        /*06b4*/ 	.short	0x010a
        /*06b6*/ 	.byte	0x06
	.zero		1


	//   ....[87]....
        /*06b8*/ 	.word	0x00005220
        /*06bc*/ 	.word	0x00000000
        /*06c0*/ 	.word	0x00000078
        /*06c4*/ 	.short	0x010a
        /*06c6*/ 	.byte	0xff
	.zero		1


	//   ....[88]....
        /*06c8*/ 	.word	0x00005550
        /*06cc*/ 	.word	0x00000000
        /*06d0*/ 	.word	0x00000090
        /*06d4*/ 	.short	0x010a
        /*06d6*/ 	.byte	0xff
	.zero		1


	//   ....[89]....
        /*06d8*/ 	.word	0x00005660
        /*06dc*/ 	.word	0x00000000
        /*06e0*/ 	.word	0x00000000
        /*06e4*/ 	.short	0x0101
        /*06e6*/ 	.byte	0xff
	.zero		1


	//   ....[90]....
        /*06e8*/ 	.word	0x00006110
        /*06ec*/ 	.word	0x000000ff
        /*06f0*/ 	.word	0x00000040
        /*06f4*/ 	.short	0x010a
        /*06f6*/ 	.byte	0x30
	.zero		1


	//   ....[91]....
        /*06f8*/ 	.word	0x00006190
        /*06fc*/ 	.word	0x0000006e
        /*0700*/ 	.word	0x000000b0
        /*0704*/ 	.short	0x010a
        /*0706*/ 	.byte	0xff
	.zero		1


	//   ....[92]....
        /*0708*/ 	.word	0x00006300
        /*070c*/ 	.word	0x000000ff
        /*0710*/ 	.word	0x00000040
        /*0714*/ 	.short	0x010a
        /*0716*/ 	.byte	0x30
	.zero		1


	//   ....[93]....
        /*0718*/ 	.word	0x000065b0
        /*071c*/ 	.word	0x0000006e
        /*0720*/ 	.word	0x000000b0
        /*0724*/ 	.short	0x010a
        /*0726*/ 	.byte	0xff
	.zero		1


	//   ....[94]....
        /*0728*/ 	.word	0x00007020
        /*072c*/ 	.word	0x00000000
        /*0730*/ 	.word	0x00000000
        /*0734*/ 	.short	0x0101
        /*0736*/ 	.byte	0xff
	.zero		1


	//   ....[95]....
        /*0738*/ 	.word	0x00007030
        /*073c*/ 	.word	0x00000003
        /*0740*/ 	.word	0x00000040
        /*0744*/ 	.short	0x010a
        /*0746*/ 	.byte	0xff
	.zero		1


	//   ....[96]....
        /*0748*/ 	.word	0x000070f0
        /*074c*/ 	.word	0x00000003
        /*0750*/ 	.word	0x00000040
        /*0754*/ 	.short	0x010a
        /*0756*/ 	.byte	0xff
	.zero		1


	//   ....[97]....
        /*0758*/ 	.word	0x00007df0
        /*075c*/ 	.word	0x00000000
        /*0760*/ 	.word	0x00000000
        /*0764*/ 	.short	0x0101
        /*0766*/ 	.byte	0xff
	.zero		1


	//   ....[98]....
        /*0768*/ 	.word	0x00007e10
        /*076c*/ 	.word	0x00000003
        /*0770*/ 	.word	0x00000040
        /*0774*/ 	.short	0x010a
        /*0776*/ 	.byte	0xff
	.zero		1


	//   ....[99]....
        /*0778*/ 	.word	0x00007ec0
        /*077c*/ 	.word	0x00000003
        /*0780*/ 	.word	0x00000040
        /*0784*/ 	.short	0x010a
        /*0786*/ 	.byte	0xff
	.zero		1


	//   ....[100]....
        /*0788*/ 	.word	0x00008bc0
        /*078c*/ 	.word	0x00000000
        /*0790*/ 	.word	0x00000000
        /*0794*/ 	.short	0x0101
        /*0796*/ 	.byte	0xff
	.zero		1


	//   ....[101]....
        /*0798*/ 	.word	0x00008be0
        /*079c*/ 	.word	0x00000072
        /*07a0*/ 	.word	0x00000040
        /*07a4*/ 	.short	0x010a
        /*07a6*/ 	.byte	0xff
	.zero		1


	//   ....[102]....
        /*07a8*/ 	.word	0x00008c90
        /*07ac*/ 	.word	0x00000072
        /*07b0*/ 	.word	0x00000040
        /*07b4*/ 	.short	0x010a
        /*07b6*/ 	.byte	0xff
	.zero		1


	//   ....[103]....
        /*07b8*/ 	.word	0x000090e0
        /*07bc*/ 	.word	0x00000000
        /*07c0*/ 	.word	0x00000000
        /*07c4*/ 	.short	0x0101
        /*07c6*/ 	.byte	0xff
	.zero		1


	//   ....[104]....
        /*07c8*/ 	.word	0x000099d0
        /*07cc*/ 	.word	0x00000003
        /*07d0*/ 	.word	0x00000000
        /*07d4*/ 	.short	0x0101
        /*07d6*/ 	.byte	0xff
	.zero		1


	//   ....[105]....
        /*07d8*/ 	.word	0x00009c40
        /*07dc*/ 	.word	0x000000ff
        /*07e0*/ 	.word	0x00000000
        /*07e4*/ 	.short	0x0101
        /*07e6*/ 	.byte	0x04
	.zero		1


	//   ....[106]....
        /*07e8*/ 	.word	0x00009c60
        /*07ec*/ 	.word	0x00000005
        /*07f0*/ 	.word	0x000000e0
        /*07f4*/ 	.short	0x010a
        /*07f6*/ 	.byte	0xff
	.zero		1


	//   ....[107]....
        /*07f8*/ 	.word	0x00009cc0
        /*07fc*/ 	.word	0x00000004
        /*0800*/ 	.word	0x00000020
        /*0804*/ 	.short	0x010a
        /*0806*/ 	.byte	0xff
	.zero		1


	//   ....[108]....
        /*0808*/ 	.word	0x00009d10
        /*080c*/ 	.word	0x00000008
        /*0810*/ 	.word	0x00000090
        /*0814*/ 	.short	0x010a
        /*0816*/ 	.byte	0xff
	.zero		1


	//   ....[109]....
        /*0818*/ 	.word	0x00009d70
        /*081c*/ 	.word	0x00000000
        /*0820*/ 	.word	0x00000000
        /*0824*/ 	.short	0x010a
        /*0826*/ 	.byte	0xff
	.zero		1


	//   ....[110]....
        /*0828*/ 	.word	0x00009dd0
        /*082c*/ 	.word	0x00000000
        /*0830*/ 	.word	0x00000000
        /*0834*/ 	.short	0x010a
        /*0836*/ 	.byte	0xff
	.zero		1


	//   ....[111]....
        /*0838*/ 	.word	0x00009e30
        /*083c*/ 	.word	0x00000000
        /*0840*/ 	.word	0x00000000
        /*0844*/ 	.short	0x010a
        /*0846*/ 	.byte	0xff
	.zero		1


	//   ....[112]....
        /*0848*/ 	.word	0x00009e80
        /*084c*/ 	.word	0x00000000
        /*0850*/ 	.word	0x000000d0
        /*0854*/ 	.short	0x010a
        /*0856*/ 	.byte	0xff
	.zero		1


	//   ....[113]....
        /*0858*/ 	.word	0x00009ee0
        /*085c*/ 	.word	0x00000000
        /*0860*/ 	.word	0x000000a0
        /*0864*/ 	.short	0x010a
        /*0866*/ 	.byte	0xff
	.zero		1


	//   ....[114]....
        /*0868*/ 	.word	0x00009f30
        /*086c*/ 	.word	0x00000000
        /*0870*/ 	.word	0x00000090
        /*0874*/ 	.short	0x010a
        /*0876*/ 	.byte	0xff
	.zero		1


	//   ....[115]....
        /*0878*/ 	.word	0x00009f90
        /*087c*/ 	.word	0x00000000
        /*0880*/ 	.word	0x000000a0
        /*0884*/ 	.short	0x010a
        /*0886*/ 	.byte	0xff
	.zero		1


	//   ....[116]....
        /*0888*/ 	.word	0x00009ff0
        /*088c*/ 	.word	0x00000004
        /*0890*/ 	.word	0x00000008
        /*0894*/ 	.short	0x010a
        /*0896*/ 	.byte	0xff
	.zero		1


	//   ....[117]....
        /*0898*/ 	.word	0x0000a0d0
        /*089c*/ 	.word	0x00000002
        /*08a0*/ 	.word	0x00000008
        /*08a4*/ 	.short	0x010a
        /*08a6*/ 	.byte	0xff
	.zero		1


	//   ....[118]....
        /*08a8*/ 	.word	0x0000a120
        /*08ac*/ 	.word	0x00000000
        /*08b0*/ 	.word	0x00000090
        /*08b4*/ 	.short	0x010a
        /*08b6*/ 	.byte	0xff
	.zero		1


	//   ....[119]....
        /*08b8*/ 	.word	0x0000a180
        /*08bc*/ 	.word	0x00000000
        /*08c0*/ 	.word	0x000000c0
        /*08c4*/ 	.short	0x010a
        /*08c6*/ 	.byte	0xff
	.zero		1


	//   ....[120]....
        /*08c8*/ 	.word	0x0000a1e0
        /*08cc*/ 	.word	0x00000000
        /*08d0*/ 	.word	0x00000000
        /*08d4*/ 	.short	0x010a
        /*08d6*/ 	.byte	0xff
	.zero		1


	//   ....[121]....
        /*08d8*/ 	.word	0x0000a240
        /*08dc*/ 	.word	0x00000000
        /*08e0*/ 	.word	0x00000000
        /*08e4*/ 	.short	0x010a
        /*08e6*/ 	.byte	0xff
	.zero		1


	//   ....[122]....
        /*08e8*/ 	.word	0x0000a2a0
        /*08ec*/ 	.word	0x00000000
        /*08f0*/ 	.word	0x000000f0
        /*08f4*/ 	.short	0x010a
        /*08f6*/ 	.byte	0xff
	.zero		1


	//   ....[123]....
        /*08f8*/ 	.word	0x0000a2f0
        /*08fc*/ 	.word	0x00000000
        /*0900*/ 	.word	0x00000090
        /*0904*/ 	.short	0x010a
        /*0906*/ 	.byte	0xff
	.zero		1


	//   ....[124]....
        /*0908*/ 	.word	0x0000a350
        /*090c*/ 	.word	0x00000000
        /*0910*/ 	.word	0x00000088
        /*0914*/ 	.short	0x010a
        /*0916*/ 	.byte	0xff
	.zero		1


	//   ....[125]....
        /*0918*/ 	.word	0x0000a3b0
        /*091c*/ 	.word	0x00000000
        /*0920*/ 	.word	0x00000060
        /*0924*/ 	.short	0x010a
        /*0926*/ 	.byte	0xff
	.zero		1


	//   ....[126]....
        /*0928*/ 	.word	0x0000a410
        /*092c*/ 	.word	0x00000000
        /*0930*/ 	.word	0x00000068
        /*0934*/ 	.short	0x010a
        /*0936*/ 	.byte	0xff
	.zero		1


	//   ....[127]....
        /*0938*/ 	.word	0x0000a470
        /*093c*/ 	.word	0x00000000
        /*0940*/ 	.word	0x00000070
        /*0944*/ 	.short	0x010a
        /*0946*/ 	.byte	0xff
	.zero		1


	//   ....[128]....
        /*0948*/ 	.word	0x0000a4d0
        /*094c*/ 	.word	0x00000000
        /*0950*/ 	.word	0x00000078
        /*0954*/ 	.short	0x010a
        /*0956*/ 	.byte	0xff
	.zero		1


	//   ....[129]....
        /*0958*/ 	.word	0x0000a530
        /*095c*/ 	.word	0x00000000
        /*0960*/ 	.word	0x00000060
        /*0964*/ 	.short	0x010a
        /*0966*/ 	.byte	0xff
	.zero		1


	//   ....[130]....
        /*0968*/ 	.word	0x0000a590
        /*096c*/ 	.word	0x00000000
        /*0970*/ 	.word	0x00000068
        /*0974*/ 	.short	0x010a
        /*0976*/ 	.byte	0xff
	.zero		1


	//   ....[131]....
        /*0978*/ 	.word	0x0000a5f0
        /*097c*/ 	.word	0x00000000
        /*0980*/ 	.word	0x00000070
        /*0984*/ 	.short	0x010a
        /*0986*/ 	.byte	0xff
	.zero		1


	//   ....[132]....
        /*0988*/ 	.word	0x0000a640
        /*098c*/ 	.word	0x00000000
        /*0990*/ 	.word	0x00000090
        /*0994*/ 	.short	0x010a
        /*0996*/ 	.byte	0xff
	.zero		1


	//   ....[133]....
        /*0998*/ 	.word	0x0000a6a0
        /*099c*/ 	.word	0x00000000
        /*09a0*/ 	.word	0x00000040
        /*09a4*/ 	.short	0x010a
        /*09a6*/ 	.byte	0xff
	.zero		1


	//   ....[134]....
        /*09a8*/ 	.word	0x0000a6f0
        /*09ac*/ 	.word	0x0000006e
        /*09b0*/ 	.word	0x000000b0
        /*09b4*/ 	.short	0x010a
        /*09b6*/ 	.byte	0xff
	.zero		1


	//   ....[135]....
        /*09b8*/ 	.word	0x0000a740
        /*09bc*/ 	.word	0x00000003
        /*09c0*/ 	.word	0x00000040
        /*09c4*/ 	.short	0x010a
        /*09c6*/ 	.byte	0xff
	.zero		1


	//   ....[136]....
        /*09c8*/ 	.word	0x0000a790
        /*09cc*/ 	.word	0x00000003
        /*09d0*/ 	.word	0x00000040
        /*09d4*/ 	.short	0x010a
        /*09d6*/ 	.byte	0xff
	.zero		1


	//   ....[137]....
        /*09d8*/ 	.word	0x0000a7e0
        /*09dc*/ 	.word	0x00000072
        /*09e0*/ 	.word	0x00000040
        /*09e4*/ 	.short	0x010a
        /*09e6*/ 	.byte	0xff
	.zero		1


	//----- nvinfo : EIATTR_NUM_MBARRIERS
	.align		4
.L_47:
        /*09e8*/ 	.byte	0x03, 0x38
        /*09ea*/ 	.short	0x001f


	//----- nvinfo : EIATTR_EXIT_INSTR_OFFSETS
	.align		4
        /*09ec*/ 	.byte	0x04, 0x1c
        /*09ee*/ 	.short	(.L_49 - .L_48)


	//   ....[0]....
.L_48:
        /*09f0*/ 	.word	0x00002410


	//   ....[1]....
        /*09f4*/ 	.word	0x00002910


	//   ....[2]....
        /*09f8*/ 	.word	0x00002970


	//   ....[3]....
        /*09fc*/ 	.word	0x00003cc0


	//   ....[4]....
        /*0a00*/ 	.word	0x00005250


	//   ....[5]....
        /*0a04*/ 	.word	0x00005290


	//   ....[6]....
        /*0a08*/ 	.word	0x00009b30


	//   ....[7]....
        /*0a0c*/ 	.word	0x00009bb0


	//   ....[8]....
        /*0a10*/ 	.word	0x00009be0


	//   ....[9]....
        /*0a14*/ 	.word	0x00009c50


	//----- nvinfo : EIATTR_MAX_THREADS
	.align		4
.L_49:
        /*0a18*/ 	.byte	0x04, 0x05
        /*0a1a*/ 	.short	(.L_51 - .L_50)
.L_50:
        /*0a1c*/ 	.word	0x00000100
        /*0a20*/ 	.word	0x00000001
        /*0a24*/ 	.word	0x00000001


	//----- nvinfo : EIATTR_CRS_STACK_SIZE
	.align		4
.L_51:
        /*0a28*/ 	.byte	0x04, 0x1e
        /*0a2a*/ 	.short	(.L_53 - .L_52)
.L_52:
        /*0a2c*/ 	.word	0x00000000


	//----- nvinfo : EIATTR_CBANK_PARAM_SIZE
	.align		4
.L_53:
        /*0a30*/ 	.byte	0x03, 0x19
        /*0a32*/ 	.short	0x0a00


	//----- nvinfo : EIATTR_PARAM_CBANK
	.align		4
        /*0a34*/ 	.byte	0x04, 0x0a
        /*0a36*/ 	.short	(.L_55 - .L_54)
	.align		4
.L_54:
        /*0a38*/ 	.word	index@(.nv.constant0._ZN7cutlass13device_kernelINS_4gemm6kernel13GemmUniversalIN4cute5tupleIJiiiiEEENS1_10collective13CollectiveMmaINS1_41MainloopSm100TmaUmmaWarpSpecializedSparseILi4ELi2ELi2ENS5_IJNS4_1CILi2EEENSA_ILi1EEESC_EEEEENS5_IJNSA_ILi256EEENSA_ILi128EEESG_EEENS_10bfloat16_tENS5_IJNS4_6LayoutINS5_IJiNS5_IJSB_iEEEiEEENS5_IJlNS5_IJSC_SB_EEElEEEEENSJ_INS5_IJNS5_IJNS5_IJNSA_ILi8EEESB_SP_EEEiEEENS5_IJNS5_IJNSA_ILi16EEESB_NSA_ILi4EEEEEEiEEEiEEENS5_IJNS5_IJNS5_IJSG_SS_NSA_ILi2048EEEEEENSA_ILi16384EEEEEENS5_IJNS5_IJSC_NSA_ILi1024EEENSA_ILi32EEEEEElEEElEEEEEEEESI_NS5_IJlSC_lEEENS4_8TiledMMAINS4_8MMA_AtomIJNS4_33SM100_MMA_F16BF16_2x1SM_SS_SPARSEISI_SI_fLi256ELi128ELNS4_4UMMA5MajorE0ELS1D_0ELNS1C_7ScaleInE0ELS1E_0EEEEEENSJ_INS5_IJSC_SC_SC_EEENS5_IJNSA_ILi0EEES1I_S1I_EEEEENS5_IJNS4_10UnderscoreES1L_S1L_EEEEENS4_18SM100_TMA_2SM_LOADENS4_14ComposedLayoutINS4_7SwizzleILi3ELi4ELi3EEENS4_25smem_sparse_ptr_flag_bitsILi2ELi16EEENSJ_INS5_IJNS5_IJSC_SP_EEENS5_IJSB_NSA_ILi64EEEEEEEEENS5_IJNS5_IJS1I_SG_EEESM_EEEEEEEvNS4_8identityES1O_NS1P_IS1R_NS4_18smem_ptr_flag_bitsILi16EEENSJ_INS5_IJSP_S1V_EEENS5_IJS1V_SC_EEEEEEEvS22_EENS_8epilogue10collective18CollectiveEpilogueINS2A_23Sm100TmaWarpSpecializedILi4ELi2ELi32ELb1ELb0EEEJNS5_IJSG_SG_SG_EEENS5_IJNSJ_ISG_SC_EENSJ_IS12_SC_EEEEEfNS5_IJSC_llEEEfS2J_NS2A_6fusion15FusionCallbacksIS2E_NS2K_17LinearCombinationIffffLNS_15FloatRoundStyleE2EEES2F_S2I_JEEENS4_5SM1004TMEM4LOAD26SM100_TMEM_LOAD_32dp32b32xENS4_13SM90_TMA_LOADENS1P_INS1Q_ILi2ELi5ELi2EEENS23_ILi32EEENSJ_INS5_IJS12_ST_EEENS5_IJSC_S12_EEEEEEENS4_39AutoVectorizingCopyWithAssumedAlignmentILi128EEENS4_14SM90_TMA_STOREES30_S32_S32_EEEvvEEEEvNT_6ParamsE)
        /*0a3c*/ 	.short	0x0380
        /*0a3e*/ 	.short	0x0a00


	//----- nvinfo : EIATTR_SW_WAR
	.align		4
.L_55:
        /*0a40*/ 	.byte	0x04, 0x36
        /*0a42*/ 	.short	(.L_57 - .L_56)
.L_56:
        /*0a44*/ 	.word	0x00000008
.L_57:


//--------------------- .nv.callgraph             --------------------------
	.section	.nv.callgraph,"",@"SHT_CUDA_CALLGRAPH"
	.align	4
	.sectionentsize	8
	.align		4
        /*0000*/ 	.word	0x00000000
	.align		4
        /*0004*/ 	.word	0xffffffff
	.align		4
        /*0008*/ 	.word	index@(_ZN7cutlass13device_kernelINS_4gemm6kernel13GemmUniversalIN4cute5tupleIJiiiiEEENS1_10collective13CollectiveMmaINS1_41MainloopSm100TmaUmmaWarpSpecializedSparseILi4ELi2ELi2ENS5_IJNS4_1CILi2EEENSA_ILi1EEESC_EEEEENS5_IJNSA_ILi256EEENSA_ILi128EEESG_EEENS_10bfloat16_tENS5_IJNS4_6LayoutINS5_IJiNS5_IJSB_iEEEiEEENS5_IJlNS5_IJSC_SB_EEElEEEEENSJ_INS5_IJNS5_IJNS5_IJNSA_ILi8EEESB_SP_EEEiEEENS5_IJNS5_IJNSA_ILi16EEESB_NSA_ILi4EEEEEEiEEEiEEENS5_IJNS5_IJNS5_IJSG_SS_NSA_ILi2048EEEEEENSA_ILi16384EEEEEENS5_IJNS5_IJSC_NSA_ILi1024EEENSA_ILi32EEEEEElEEElEEEEEEEESI_NS5_IJlSC_lEEENS4_8TiledMMAINS4_8MMA_AtomIJNS4_33SM100_MMA_F16BF16_2x1SM_SS_SPARSEISI_SI_fLi256ELi128ELNS4_4UMMA5MajorE0ELS1D_0ELNS1C_7ScaleInE0ELS1E_0EEEEEENSJ_INS5_IJSC_SC_SC_EEENS5_IJNSA_ILi0EEES1I_S1I_EEEEENS5_IJNS4_10UnderscoreES1L_S1L_EEEEENS4_18SM100_TMA_2SM_LOADENS4_14ComposedLayoutINS4_7SwizzleILi3ELi4ELi3EEENS4_25smem_sparse_ptr_flag_bitsILi2ELi16EEENSJ_INS5_IJNS5_IJSC_SP_EEENS5_IJSB_NSA_ILi64EEEEEEEEENS5_IJNS5_IJS1I_SG_EEESM_EEEEEEEvNS4_8identityES1O_NS1P_IS1R_NS4_18smem_ptr_flag_bitsILi16EEENSJ_INS5_IJSP_S1V_EEENS5_IJS1V_SC_EEEEEEEvS22_EENS_8epilogue10collective18CollectiveEpilogueINS2A_23Sm100TmaWarpSpecializedILi4ELi2ELi32ELb1ELb0EEEJNS5_IJSG_SG_SG_EEENS5_IJNSJ_ISG_SC_EENSJ_IS12_SC_EEEEEfNS5_IJSC_llEEEfS2J_NS2A_6fusion15FusionCallbacksIS2E_NS2K_17LinearCombinationIffffLNS_15FloatRoundStyleE2EEES2F_S2I_JEEENS4_5SM1004TMEM4LOAD26SM100_TMEM_LOAD_32dp32b32xENS4_13SM90_TMA_LOADENS1P_INS1Q_ILi2ELi5ELi2EEENS23_ILi32EEENSJ_INS5_IJS12_ST_EEENS5_IJSC_S12_EEEEEEENS4_39AutoVectorizingCopyWithAssumedAlignmentILi128EEENS4_14SM90_TMA_STOREES30_S32_S32_EEEvvEEEEvNT_6ParamsE)
	.align		4
        /*000c*/ 	.word	index@(__assertfail)
	.align		4
        /*0010*/ 	.word	0x00000000
	.align		4
        /*0014*/ 	.word	0xfffffffe
	.align		4
        /*0018*/ 	.word	0x00000000
	.align		4
        /*001c*/ 	.word	0xfffffffd
	.align		4
        /*0020*/ 	.word	0x00000000
	.align		4
        /*0024*/ 	.word	0xfffffffc


//--------------------- .nv.constant4             --------------------------
	.section	.nv.constant4,"a",@progbits
	.align	8
	.align		8
.nv.constant4:
        /*0000*/ 	.dword	__assertfail
	.align		8
        /*0008*/ 	.dword	__unnamed_1
	.align		8
        /*0010*/ 	.dword	__unnamed_2
	.align		8
        /*0018*/ 	.dword	_ZN39_INTERNAL_b6f79f37_4_k_cu_9af85123_32944cuda3std3__45__cpo5beginE
	.align		8
        /*0020*/ 	.dword	_ZN39_INTERNAL_b6f79f37_4_k_cu_9af85123_32944cuda3std3__45__cpo3endE
	.align		8
        /*0028*/ 	.dword	_ZN39_INTERNAL_b6f79f37_4_k_cu_9af85123_32944cuda3std3__45__cpo6cbeginE
	.align		8
        /*0030*/ 	.dword	_ZN39_INTERNAL_b6f79f37_4_k_cu_9af85123_32944cuda3std3__45__cpo4cendE
	.align		8
        /*0038*/ 	.dword	_ZN39_INTERNAL_b6f79f37_4_k_cu_9af85123_32944cuda3std3__441_GLOBAL__N__b6f79f37_4_k_cu_9af85123_32946ignoreE
	.align		8
        /*0040*/ 	.dword	_ZN39_INTERNAL_b6f79f37_4_k_cu_9af85123_32944cuda3std3__419piecewise_constructE
	.align		8
        /*0048*/ 	.dword	_ZN39_INTERNAL_b6f79f37_4_k_cu_9af85123_32944cuda3std3__48in_placeE
	.align		8
        /*0050*/ 	.dword	_ZN39_INTERNAL_b6f79f37_4_k_cu_9af85123_32944cuda3std6ranges3__45__cpo4swapE
	.align		8
        /*0058*/ 	.dword	_ZN39_INTERNAL_b6f79f37_4_k_cu_9af85123_32944cuda3std6ranges3__45__cpo9iter_moveE
	.align		8
        /*0060*/ 	.dword	_ZN39_INTERNAL_b6f79f37_4_k_cu_9af85123_32944cute7productE
	.align		8
        /*0068*/ 	.dword	_ZN39_INTERNAL_b6f79f37_4_k_cu_9af85123_32944cute1_E
	.align		8
        /*0070*/ 	.dword	$str$25
	.align		8
        /*0078*/ 	.dword	$str$26
	.align		8
        /*0080*/ 	.dword	$str$27
	.align		8
        /*0088*/ 	.dword	$str$28


//--------------------- .text._ZN7cutlass13device_kernelINS_4gemm6kernel13GemmUniversalIN4cute5tupleIJiiiiEEENS1_10collective13CollectiveMmaINS1_41MainloopSm100TmaUmmaWarpSpecializedSparseILi4ELi2ELi2ENS5_IJNS4_1CILi2EEENSA_ILi1EEESC_EEEEENS5_IJNSA_ILi256EEENSA_ILi128EEESG_EEENS_10bfloat16_tENS5_IJNS4_6LayoutINS5_IJiNS5_IJSB_iEEEiEEENS5_IJlNS5_IJSC_SB_EEElEEEEENSJ_INS5_IJNS5_IJNS5_IJNSA_ILi8EEESB_SP_EEEiEEENS5_IJNS5_IJNSA_ILi16EEESB_NSA_ILi4EEEEEEiEEEiEEENS5_IJNS5_IJNS5_IJSG_SS_NSA_ILi2048EEEEEENSA_ILi16384EEEEEENS5_IJNS5_IJSC_NSA_ILi1024EEENSA_ILi32EEEEEElEEElEEEEEEEESI_NS5_IJlSC_lEEENS4_8TiledMMAINS4_8MMA_AtomIJNS4_33SM100_MMA_F16BF16_2x1SM_SS_SPARSEISI_SI_fLi256ELi128ELNS4_4UMMA5MajorE0ELS1D_0ELNS1C_7ScaleInE0ELS1E_0EEEEEENSJ_INS5_IJSC_SC_SC_EEENS5_IJNSA_ILi0EEES1I_S1I_EEEEENS5_IJNS4_10UnderscoreES1L_S1L_EEEEENS4_18SM100_TMA_2SM_LOADENS4_14ComposedLayoutINS4_7SwizzleILi3ELi4ELi3EEENS4_25smem_sparse_ptr_flag_bitsILi2ELi16EEENSJ_INS5_IJNS5_IJSC_SP_EEENS5_IJSB_NSA_ILi64EEEEEEEEENS5_IJNS5_IJS1I_SG_EEESM_EEEEEEEvNS4_8identityES1O_NS1P_IS1R_NS4_18smem_ptr_flag_bitsILi16EEENSJ_INS5_IJSP_S1V_EEENS5_IJS1V_SC_EEEEEEEvS22_EENS_8epilogue10collective18CollectiveEpilogueINS2A_23Sm100TmaWarpSpecializedILi4ELi2ELi32ELb1ELb0EEEJNS5_IJSG_SG_SG_EEENS5_IJNSJ_ISG_SC_EENSJ_IS12_SC_EEEEEfNS5_IJSC_llEEEfS2J_NS2A_6fusion15FusionCallbacksIS2E_NS2K_17LinearCombinationIffffLNS_15FloatRoundStyleE2EEES2F_S2I_JEEENS4_5SM1004TMEM4LOAD26SM100_TMEM_LOAD_32dp32b32xENS4_13SM90_TMA_LOADENS1P_INS1Q_ILi2ELi5ELi2EEENS23_ILi32EEENSJ_INS5_IJS12_ST_EEENS5_IJSC_S12_EEEEEEENS4_39AutoVectorizingCopyWithAssumedAlignmentILi128EEENS4_14SM90_TMA_STOREES30_S32_S32_EEEvvEEEEvNT_6ParamsE --------------------------
	.section	.text._ZN7cutlass13device_kernelINS_4gemm6kernel13GemmUniversalIN4cute5tupleIJiiiiEEENS1_10collective13CollectiveMmaINS1_41MainloopSm100TmaUmmaWarpSpecializedSparseILi4ELi2ELi2ENS5_IJNS4_1CILi2EEENSA_ILi1EEESC_EEEEENS5_IJNSA_ILi256EEENSA_ILi128EEESG_EEENS_10bfloat16_tENS5_IJNS4_6LayoutINS5_IJiNS5_IJSB_iEEEiEEENS5_IJlNS5_IJSC_SB_EEElEEEEENSJ_INS5_IJNS5_IJNS5_IJNSA_ILi8EEESB_SP_EEEiEEENS5_IJNS5_IJNSA_ILi16EEESB_NSA_ILi4EEEEEEiEEEiEEENS5_IJNS5_IJNS5_IJSG_SS_NSA_ILi2048EEEEEENSA_ILi16384EEEEEENS5_IJNS5_IJSC_NSA_ILi1024EEENSA_ILi32EEEEEElEEElEEEEEEEESI_NS5_IJlSC_lEEENS4_8TiledMMAINS4_8MMA_AtomIJNS4_33SM100_MMA_F16BF16_2x1SM_SS_SPARSEISI_SI_fLi256ELi128ELNS4_4UMMA5MajorE0ELS1D_0ELNS1C_7ScaleInE0ELS1E_0EEEEEENSJ_INS5_IJSC_SC_SC_EEENS5_IJNSA_ILi0EEES1I_S1I_EEEEENS5_IJNS4_10UnderscoreES1L_S1L_EEEEENS4_18SM100_TMA_2SM_LOADENS4_14ComposedLayoutINS4_7SwizzleILi3ELi4ELi3EEENS4_25smem_sparse_ptr_flag_bitsILi2ELi16EEENSJ_INS5_IJNS5_IJSC_SP_EEENS5_IJSB_NSA_ILi64EEEEEEEEENS5_IJNS5_IJS1I_SG_EEESM_EEEEEEEvNS4_8identityES1O_NS1P_IS1R_NS4_18smem_ptr_flag_bitsILi16EEENSJ_INS5_IJSP_S1V_EEENS5_IJS1V_SC_EEEEEEEvS22_EENS_8epilogue10collective18CollectiveEpilogueINS2A_23Sm100TmaWarpSpecializedILi4ELi2ELi32ELb1ELb0EEEJNS5_IJSG_SG_SG_EEENS5_IJNSJ_ISG_SC_EENSJ_IS12_SC_EEEEEfNS5_IJSC_llEEEfS2J_NS2A_6fusion15FusionCallbacksIS2E_NS2K_17LinearCombinationIffffLNS_15FloatRoundStyleE2EEES2F_S2I_JEEENS4_5SM1004TMEM4LOAD26SM100_TMEM_LOAD_32dp32b32xENS4_13SM90_TMA_LOADENS1P_INS1Q_ILi2ELi5ELi2EEENS23_ILi32EEENSJ_INS5_IJS12_ST_EEENS5_IJSC_S12_EEEEEEENS4_39AutoVectorizingCopyWithAssumedAlignmentILi128EEENS4_14SM90_TMA_STOREES30_S32_S32_EEEvvEEEEvNT_6ParamsE,"ax",@progbits
	.align	128
.text._ZN7cutlass13device_kernelINS_4gemm6kernel13GemmUniversalIN4cute5tupleIJiiiiEEENS1_10collective13CollectiveMmaINS1_41MainloopSm100TmaUmmaWarpSpecializedSparseILi4ELi2ELi2ENS5_IJNS4_1CILi2EEENSA_ILi1EEESC_EEEEENS5_IJNSA_ILi256EEENSA_ILi128EEESG_EEENS_10bfloat16_tENS5_IJNS4_6LayoutINS5_IJiNS5_IJSB_iEEEiEEENS5_IJlNS5_IJSC_SB_EEElEEEEENSJ_INS5_IJNS5_IJNS5_IJNSA_ILi8EEESB_SP_EEEiEEENS5_IJNS5_IJNSA_ILi16EEESB_NSA_ILi4EEEEEEiEEEiEEENS5_IJNS5_IJNS5_IJSG_SS_NSA_ILi2048EEEEEENSA_ILi16384EEEEEENS5_IJNS5_IJSC_NSA_ILi1024EEENSA_ILi32EEEEEElEEElEEEEEEEESI_NS5_IJlSC_lEEENS4_8TiledMMAINS4_8MMA_AtomIJNS4_33SM100_MMA_F16BF16_2x1SM_SS_SPARSEISI_SI_fLi256ELi128ELNS4_4UMMA5MajorE0ELS1D_0ELNS1C_7ScaleInE0ELS1E_0EEEEEENSJ_INS5_IJSC_SC_SC_EEENS5_IJNSA_ILi0EEES1I_S1I_EEEEENS5_IJNS4_10UnderscoreES1L_S1L_EEEEENS4_18SM100_TMA_2SM_LOADENS4_14ComposedLayoutINS4_7SwizzleILi3ELi4ELi3EEENS4_25smem_sparse_ptr_flag_bitsILi2ELi16EEENSJ_INS5_IJNS5_IJSC_SP_EEENS5_IJSB_NSA_ILi64EEEEEEEEENS5_IJNS5_IJS1I_SG_EEESM_EEEEEEEvNS4_8identityES1O_NS1P_IS1R_NS4_18smem_ptr_flag_bitsILi16EEENSJ_INS5_IJSP_S1V_EEENS5_IJS1V_SC_EEEEEEEvS22_EENS_8epilogue10collective18CollectiveEpilogueINS2A_23Sm100TmaWarpSpecializedILi4ELi2ELi32ELb1ELb0EEEJNS5_IJSG_SG_SG_EEENS5_IJNSJ_ISG_SC_EENSJ_IS12_SC_EEEEEfNS5_IJSC_llEEEfS2J_NS2A_6fusion15FusionCallbacksIS2E_NS2K_17LinearCombinationIffffLNS_15FloatRoundStyleE2EEES2F_S2I_JEEENS4_5SM1004TMEM4LOAD26SM100_TMEM_LOAD_32dp32b32xENS4_13SM90_TMA_LOADENS1P_INS1Q_ILi2ELi5ELi2EEENS23_ILi32EEENSJ_INS5_IJS12_ST_EEENS5_IJSC_S12_EEEEEEENS4_39AutoVectorizingCopyWithAssumedAlignmentILi128EEENS4_14SM90_TMA_STOREES30_S32_S32_EEEvvEEEEvNT_6ParamsE:
        .type           _ZN7cutlass13device_kernelINS_4gemm6kernel13GemmUniversalIN4cute5tupleIJiiiiEEENS1_10collective13CollectiveMmaINS1_41MainloopSm100TmaUmmaWarpSpecializedSparseILi4ELi2ELi2ENS5_IJNS4_1CILi2EEENSA_ILi1EEESC_EEEEENS5_IJNSA_ILi256EEENSA_ILi128EEESG_EEENS_10bfloat16_tENS5_IJNS4_6LayoutINS5_IJiNS5_IJSB_iEEEiEEENS5_IJlNS5_IJSC_SB_EEElEEEEENSJ_INS5_IJNS5_IJNS5_IJNSA_ILi8EEESB_SP_EEEiEEENS5_IJNS5_IJNSA_ILi16EEESB_NSA_ILi4EEEEEEiEEEiEEENS5_IJNS5_IJNS5_IJSG_SS_NSA_ILi2048EEEEEENSA_ILi16384EEEEEENS5_IJNS5_IJSC_NSA_ILi1024EEENSA_ILi32EEEEEElEEElEEEEEEEESI_NS5_IJlSC_lEEENS4_8TiledMMAINS4_8MMA_AtomIJNS4_33SM100_MMA_F16BF16_2x1SM_SS_SPARSEISI_SI_fLi256ELi128ELNS4_4UMMA5MajorE0ELS1D_0ELNS1C_7ScaleInE0ELS1E_0EEEEEENSJ_INS5_IJSC_SC_SC_EEENS5_IJNSA_ILi0EEES1I_S1I_EEEEENS5_IJNS4_10UnderscoreES1L_S1L_EEEEENS4_18SM100_TMA_2SM_LOADENS4_14ComposedLayoutINS4_7SwizzleILi3ELi4ELi3EEENS4_25smem_sparse_ptr_flag_bitsILi2ELi16EEENSJ_INS5_IJNS5_IJSC_SP_EEENS5_IJSB_NSA_ILi64EEEEEEEEENS5_IJNS5_IJS1I_SG_EEESM_EEEEEEEvNS4_8identityES1O_NS1P_IS1R_NS4_18smem_ptr_flag_bitsILi16EEENSJ_INS5_IJSP_S1V_EEENS5_IJS1V_SC_EEEEEEEvS22_EENS_8epilogue10collective18CollectiveEpilogueINS2A_23Sm100TmaWarpSpecializedILi4ELi2ELi32ELb1ELb0EEEJNS5_IJSG_SG_SG_EEENS5_IJNSJ_ISG_SC_EENSJ_IS12_SC_EEEEEfNS5_IJSC_llEEEfS2J_NS2A_6fusion15FusionCallbacksIS2E_NS2K_17LinearCombinationIffffLNS_15FloatRoundStyleE2EEES2F_S2I_JEEENS4_5SM1004TMEM4LOAD26SM100_TMEM_LOAD_32dp32b32xENS4_13SM90_TMA_LOADENS1P_INS1Q_ILi2ELi5ELi2EEENS23_ILi32EEENSJ_INS5_IJS12_ST_EEENS5_IJSC_S12_EEEEEEENS4_39AutoVectorizingCopyWithAssumedAlignmentILi128EEENS4_14SM90_TMA_STOREES30_S32_S32_EEEvvEEEEvNT_6ParamsE,@function
        .size           _ZN7cutlass13device_kernelINS_4gemm6kernel13GemmUniversalIN4cute5tupleIJiiiiEEENS1_10collective13CollectiveMmaINS1_41MainloopSm100TmaUmmaWarpSpecializedSparseILi4ELi2ELi2ENS5_IJNS4_1CILi2EEENSA_ILi1EEESC_EEEEENS5_IJNSA_ILi256EEENSA_ILi128EEESG_EEENS_10bfloat16_tENS5_IJNS4_6LayoutINS5_IJiNS5_IJSB_iEEEiEEENS5_IJlNS5_IJSC_SB_EEElEEEEENSJ_INS5_IJNS5_IJNS5_IJNSA_ILi8EEESB_SP_EEEiEEENS5_IJNS5_IJNSA_ILi16EEESB_NSA_ILi4EEEEEEiEEEiEEENS5_IJNS5_IJNS5_IJSG_SS_NSA_ILi2048EEEEEENSA_ILi16384EEEEEENS5_IJNS5_IJSC_NSA_ILi1024EEENSA_ILi32EEEEEElEEElEEEEEEEESI_NS5_IJlSC_lEEENS4_8TiledMMAINS4_8MMA_AtomIJNS4_33SM100_MMA_F16BF16_2x1SM_SS_SPARSEISI_SI_fLi256ELi128ELNS4_4UMMA5MajorE0ELS1D_0ELNS1C_7ScaleInE0ELS1E_0EEEEEENSJ_INS5_IJSC_SC_SC_EEENS5_IJNSA_ILi0EEES1I_S1I_EEEEENS5_IJNS4_10UnderscoreES1L_S1L_EEEEENS4_18SM100_TMA_2SM_LOADENS4_14ComposedLayoutINS4_7SwizzleILi3ELi4ELi3EEENS4_25smem_sparse_ptr_flag_bitsILi2ELi16EEENSJ_INS5_IJNS5_IJSC_SP_EEENS5_IJSB_NSA_ILi64EEEEEEEEENS5_IJNS5_IJS1I_SG_EEESM_EEEEEEEvNS4_8identityES1O_NS1P_IS1R_NS4_18smem_ptr_flag_bitsILi16EEENSJ_INS5_IJSP_S1V_EEENS5_IJS1V_SC_EEEEEEEvS22_EENS_8epilogue10collective18CollectiveEpilogueINS2A_23Sm100TmaWarpSpecializedILi4ELi2ELi32ELb1ELb0EEEJNS5_IJSG_SG_SG_EEENS5_IJNSJ_ISG_SC_EENSJ_IS12_SC_EEEEEfNS5_IJSC_llEEEfS2J_NS2A_6fusion15FusionCallbacksIS2E_NS2K_17LinearCombinationIffffLNS_15FloatRoundStyleE2EEES2F_S2I_JEEENS4_5SM1004TMEM4LOAD26SM100_TMEM_LOAD_32dp32b32xENS4_13SM90_TMA_LOADENS1P_INS1Q_ILi2ELi5ELi2EEENS23_ILi32EEENSJ_INS5_IJS12_ST_EEENS5_IJSC_S12_EEEEEEENS4_39AutoVectorizingCopyWithAssumedAlignmentILi128EEENS4_14SM90_TMA_STOREES30_S32_S32_EEEvvEEEEvNT_6ParamsE,(.L_x_180 - _ZN7cutlass13device_kernelINS_4gemm6kernel13GemmUniversalIN4cute5tupleIJiiiiEEENS1_10collective13CollectiveMmaINS1_41MainloopSm100TmaUmmaWarpSpecializedSparseILi4ELi2ELi2ENS5_IJNS4_1CILi2EEENSA_ILi1EEESC_EEEEENS5_IJNSA_ILi256EEENSA_ILi128EEESG_EEENS_10bfloat16_tENS5_IJNS4_6LayoutINS5_IJiNS5_IJSB_iEEEiEEENS5_IJlNS5_IJSC_SB_EEElEEEEENSJ_INS5_IJNS5_IJNS5_IJNSA_ILi8EEESB_SP_EEEiEEENS5_IJNS5_IJNSA_ILi16EEESB_NSA_ILi4EEEEEEiEEEiEEENS5_IJNS5_IJNS5_IJSG_SS_NSA_ILi2048EEEEEENSA_ILi16384EEEEEENS5_IJNS5_IJSC_NSA_ILi1024EEENSA_ILi32EEEEEElEEElEEEEEEEESI_NS5_IJlSC_lEEENS4_8TiledMMAINS4_8MMA_AtomIJNS4_33SM100_MMA_F16BF16_2x1SM_SS_SPARSEISI_SI_fLi256ELi128ELNS4_4UMMA5MajorE0ELS1D_0ELNS1C_7ScaleInE0ELS1E_0EEEEEENSJ_INS5_IJSC_SC_SC_EEENS5_IJNSA_ILi0EEES1I_S1I_EEEEENS5_IJNS4_10UnderscoreES1L_S1L_EEEEENS4_18SM100_TMA_2SM_LOADENS4_14ComposedLayoutINS4_7SwizzleILi3ELi4ELi3EEENS4_25smem_sparse_ptr_flag_bitsILi2ELi16EEENSJ_INS5_IJNS5_IJSC_SP_EEENS5_IJSB_NSA_ILi64EEEEEEEEENS5_IJNS5_IJS1I_SG_EEESM_EEEEEEEvNS4_8identityES1O_NS1P_IS1R_NS4_18smem_ptr_flag_bitsILi16EEENSJ_INS5_IJSP_S1V_EEENS5_IJS1V_SC_EEEEEEEvS22_EENS_8epilogue10collective18CollectiveEpilogueINS2A_23Sm100TmaWarpSpecializedILi4ELi2ELi32ELb1ELb0EEEJNS5_IJSG_SG_SG_EEENS5_IJNSJ_ISG_SC_EENSJ_IS12_SC_EEEEEfNS5_IJSC_llEEEfS2J_NS2A_6fusion15FusionCallbacksIS2E_NS2K_17LinearCombinationIffffLNS_15FloatRoundStyleE2EEES2F_S2I_JEEENS4_5SM1004TMEM4LOAD26SM100_TMEM_LOAD_32dp32b32xENS4_13SM90_TMA_LOADENS1P_INS1Q_ILi2ELi5ELi2EEENS23_ILi32EEENSJ_INS5_IJS12_ST_EEENS5_IJSC_S12_EEEEEEENS4_39AutoVectorizingCopyWithAssumedAlignmentILi128EEENS4_14SM90_TMA_STOREES30_S32_S32_EEEvvEEEEvNT_6ParamsE)
        .other          _ZN7cutlass13device_kernelINS_4gemm6kernel13GemmUniversalIN4cute5tupleIJiiiiEEENS1_10collective13CollectiveMmaINS1_41MainloopSm100TmaUmmaWarpSpecializedSparseILi4ELi2ELi2ENS5_IJNS4_1CILi2EEENSA_ILi1EEESC_EEEEENS5_IJNSA_ILi256EEENSA_ILi128EEESG_EEENS_10bfloat16_tENS5_IJNS4_6LayoutINS5_IJiNS5_IJSB_iEEEiEEENS5_IJlNS5_IJSC_SB_EEElEEEEENSJ_INS5_IJNS5_IJNS5_IJNSA_ILi8EEESB_SP_EEEiEEENS5_IJNS5_IJNSA_ILi16EEESB_NSA_ILi4EEEEEEiEEEiEEENS5_IJNS5_IJNS5_IJSG_SS_NSA_ILi2048EEEEEENSA_ILi16384EEEEEENS5_IJNS5_IJSC_NSA_ILi1024EEENSA_ILi32EEEEEElEEElEEEEEEEESI_NS5_IJlSC_lEEENS4_8TiledMMAINS4_8MMA_AtomIJNS4_33SM100_MMA_F16BF16_2x1SM_SS_SPARSEISI_SI_fLi256ELi128ELNS4_4UMMA5MajorE0ELS1D_0ELNS1C_7ScaleInE0ELS1E_0EEEEEENSJ_INS5_IJSC_SC_SC_EEENS5_IJNSA_ILi0EEES1I_S1I_EEEEENS5_IJNS4_10UnderscoreES1L_S1L_EEEEENS4_18SM100_TMA_2SM_LOADENS4_14ComposedLayoutINS4_7SwizzleILi3ELi4ELi3EEENS4_25smem_sparse_ptr_flag_bitsILi2ELi16EEENSJ_INS5_IJNS5_IJSC_SP_EEENS5_IJSB_NSA_ILi64EEEEEEEEENS5_IJNS5_IJS1I_SG_EEESM_EEEEEEEvNS4_8identityES1O_NS1P_IS1R_NS4_18smem_ptr_flag_bitsILi16EEENSJ_INS5_IJSP_S1V_EEENS5_IJS1V_SC_EEEEEEEvS22_EENS_8epilogue10collective18CollectiveEpilogueINS2A_23Sm100TmaWarpSpecializedILi4ELi2ELi32ELb1ELb0EEEJNS5_IJSG_SG_SG_EEENS5_IJNSJ_ISG_SC_EENSJ_IS12_SC_EEEEEfNS5_IJSC_llEEEfS2J_NS2A_6fusion15FusionCallbacksIS2E_NS2K_17LinearCombinationIffffLNS_15FloatRoundStyleE2EEES2F_S2I_JEEENS4_5SM1004TMEM4LOAD26SM100_TMEM_LOAD_32dp32b32xENS4_13SM90_TMA_LOADENS1P_INS1Q_ILi2ELi5ELi2EEENS23_ILi32EEENSJ_INS5_IJS12_ST_EEENS5_IJSC_S12_EEEEEEENS4_39AutoVectorizingCopyWithAssumedAlignmentILi128EEENS4_14SM90_TMA_STOREES30_S32_S32_EEEvvEEEEvNT_6ParamsE,@"STO_CUDA_ENTRY STV_DEFAULT"
_ZN7cutlass13device_kernelINS_4gemm6kernel13GemmUniversalIN4cute5tupleIJiiiiEEENS1_10collective13CollectiveMmaINS1_41MainloopSm100TmaUmmaWarpSpecializedSparseILi4ELi2ELi2ENS5_IJNS4_1CILi2EEENSA_ILi1EEESC_EEEEENS5_IJNSA_ILi256EEENSA_ILi128EEESG_EEENS_10bfloat16_tENS5_IJNS4_6LayoutINS5_IJiNS5_IJSB_iEEEiEEENS5_IJlNS5_IJSC_SB_EEElEEEEENSJ_INS5_IJNS5_IJNS5_IJNSA_ILi8EEESB_SP_EEEiEEENS5_IJNS5_IJNSA_ILi16EEESB_NSA_ILi4EEEEEEiEEEiEEENS5_IJNS5_IJNS5_IJSG_SS_NSA_ILi2048EEEEEENSA_ILi16384EEEEEENS5_IJNS5_IJSC_NSA_ILi1024EEENSA_ILi32EEEEEElEEElEEEEEEEESI_NS5_IJlSC_lEEENS4_8TiledMMAINS4_8MMA_AtomIJNS4_33SM100_MMA_F16BF16_2x1SM_SS_SPARSEISI_SI_fLi256ELi128ELNS4_4UMMA5MajorE0ELS1D_0ELNS1C_7ScaleInE0ELS1E_0EEEEEENSJ_INS5_IJSC_SC_SC_EEENS5_IJNSA_ILi0EEES1I_S1I_EEEEENS5_IJNS4_10UnderscoreES1L_S1L_EEEEENS4_18SM100_TMA_2SM_LOADENS4_14ComposedLayoutINS4_7SwizzleILi3ELi4ELi3EEENS4_25smem_sparse_ptr_flag_bitsILi2ELi16EEENSJ_INS5_IJNS5_IJSC_SP_EEENS5_IJSB_NSA_ILi64EEEEEEEEENS5_IJNS5_IJS1I_SG_EEESM_EEEEEEEvNS4_8identityES1O_NS1P_IS1R_NS4_18smem_ptr_flag_bitsILi16EEENSJ_INS5_IJSP_S1V_EEENS5_IJS1V_SC_EEEEEEEvS22_EENS_8epilogue10collective18CollectiveEpilogueINS2A_23Sm100TmaWarpSpecializedILi4ELi2ELi32ELb1ELb0EEEJNS5_IJSG_SG_SG_EEENS5_IJNSJ_ISG_SC_EENSJ_IS12_SC_EEEEEfNS5_IJSC_llEEEfS2J_NS2A_6fusion15FusionCallbacksIS2E_NS2K_17LinearCombinationIffffLNS_15FloatRoundStyleE2EEES2F_S2I_JEEENS4_5SM1004TMEM4LOAD26SM100_TMEM_LOAD_32dp32b32xENS4_13SM90_TMA_LOADENS1P_INS1Q_ILi2ELi5ELi2EEENS23_ILi32EEENSJ_INS5_IJS12_ST_EEENS5_IJSC_S12_EEEEEEENS4_39AutoVectorizingCopyWithAssumedAlignmentILi128EEENS4_14SM90_TMA_STOREES30_S32_S32_EEEvvEEEEvNT_6ParamsE:
[----:B------:R-:W1:Y:S01]  /*0000*/  LDC R1, c[0x0][0x37c] ;  /* 0x0000df00ff017b82 */ /* 0x000e620000000800 */
[----:B------:R-:W2:Y:S01]  /*0010*/  S2R R103, SR_TID.X ;  /* 0x0000000000677919 */ /* 0x000ea20000002100 */
[----:B------:R-:W3:Y:S06]  /*0020*/  LDCU.64 UR6, c[0x0][0xa90] ;  /* 0x00015200ff0677ac */ /* 0x000eec0008000a00 */
[----:B------:R-:W4:Y:S01]  /*0030*/  S2UR UR37, SR_CgaCtaId ;  /* 0x00000000002579c3 */ /* 0x000f220000008800 */
[----:B------:R-:W-:Y:S02]  /*0040*/  PRMT R89, RZ, 0x7610, R89 ;  /* 0x00007610ff597816 */ /* 0x000fe40000000059 */
[----:B------:R-:W-:Y:S01]  /*0050*/  ELECT P4, URZ, PT ;  /* 0x0000000000ff782f */ /* 0x000fe20003880000 */
[----:B------:R-:W1:Y:S01]  /*0060*/  LDCU.64 UR38, c[0x0][0x358] ;  /* 0x00006b00ff2677ac */ /* 0x000e620008000a00 */
[----:B---3--:R-:W-:-:S04]  /*0070*/  UISETP.NE.U32.AND UP0, UPT, UR6, URZ, UPT ;  /* 0x000000ff0600728c */ /* 0x008fc8000bf05070 */
[----:B------:R-:W-:Y:S02]  /*0080*/  UISETP.NE.AND.EX UP0, UPT, UR7, URZ, UPT, UP0 ;  /* 0x000000ff0700728c */ /* 0x000fe4000bf05300 */
[----:B----4-:R-:W-:Y:S02]  /*0090*/  ULOP3.LUT UR4, UR37, 0x1, URZ, 0xc0, !UPT ;  /* 0x0000000125047892 */ /* 0x010fe4000f8ec0ff */
[----:B------:R-:W-:Y:S01]  /*00a0*/  ULOP3.LUT UR5, UR37, 0x1, URZ, 0x3c, !UPT ;  /* 0x0000000125057892 */ /* 0x000fe2000f8e3cff */
[----:B--2---:R-:W-:-:S05]  /*00b0*/  SHF.R.U32.HI R94, RZ, 0x5, R103 ;  /* 0x00000005ff5e7819 */ /* 0x004fca0000011667 */
[----:B------:R-:W2:Y:S02]  /*00c0*/  SHFL.IDX PT, R0, R94, RZ, 0x1f ;  /* 0x00001fff5e007589 */ /* 0x000ea400000e0000 */
[----:B--2---:R-:W-:Y:S01]  /*00d0*/  R2UR UR10, R0 ;  /* 0x00000000000a72ca */ /* 0x004fe200000e0000 */
[----:B-1----:R-:W-:-:S14]  /*00e0*/  BRA.U UP0, `(.L_x_0) ;  /* 0x00000001002c7547 */ /* 0x002fdc000b800000 */
[----:B------:R-:W1:Y:S02]  /*00f0*/  LDCU.64 UR8, c[0x0][0xa88] ;  /* 0x00015100ff0877ac */ /* 0x000e640008000a00 */
[----:B-1----:R-:W-:-:S04]  /*0100*/  UISETP.NE.U32.AND UP0, UPT, UR8, URZ, UPT ;  /* 0x000000ff0800728c */ /* 0x002fc8000bf05070 */
[----:B------:R-:W-:-:S09]  /*0110*/  UISETP.NE.AND.EX UP0, UPT, UR9, URZ, UPT, UP0 ;  /* 0x000000ff0900728c */ /* 0x000fd2000bf05300 */
[----:B------:R-:W-:Y:S05]  /*0120*/  BRA.U !UP0, `(.L_x_1) ;  /* 0x0000000108107547 */ /* 0x000fea000b800000 */
[----:B------:R-:W1:Y:S02]  /*0130*/  LDC.64 R2, c[0x0][0xa88] ;  /* 0x0002a200ff027b82 */ /* 0x000e640000000a00 */
[----:B-1----:R1:W5:Y:S01]  /*0140*/  LDG.E R49, desc[UR38][R2.64] ;  /* 0x0000002602317981 */ /* 0x002362000c1e1900 */
[----:B------:R-:W-:Y:S01]  /*0150*/  HFMA2 R89, -RZ, RZ, 0, 5.9604644775390625e-08 ;  /* 0x00000001ff597431 */ /* 0x000fe200000001ff */
[----:B------:R-:W-:Y:S05]  /*0160*/  BRA `(.L_x_0) ;  /* 0x00000000000c7947 */ /* 0x000fea0003800000 */
.L_x_1:
[----:B------:R-:W1:Y:S01]  /*0170*/  LDCU UR8, c[0x0][0xa80] ;  /* 0x00015000ff0877ac */ /* 0x000e620008000800 */
[----:B------:R-:W-:Y:S01]  /*0180*/  HFMA2 R89, -RZ, RZ, 0, 5.9604644775390625e-08 ;  /* 0x00000001ff597431 */ /* 0x000fe200000001ff */
[----:B-1----:R-:W-:-:S07]  /*0190*/  MOV R49, UR8 ;  /* 0x0000000800317c02 */ /* 0x002fce0008000f00 */
.L_x_0:
[----:B------:R-:W2:Y:S02]  /*01a0*/  LDCU.64 UR8, c[0x0][0xab0] ;  /* 0x00015600ff0877ac */ /* 0x000ea40008000a00 */
[----:B--2---:R-:W-:-:S04]  /*01b0*/  UISETP.NE.U32.AND UP0, UPT, UR8, URZ, UPT ;  /* 0x000000ff0800728c */ /* 0x004fc8000bf05070 */
[----:B------:R-:W-:-:S09]  /*01c0*/  UISETP.NE.AND.EX UP0, UPT, UR9, URZ, UPT, UP0 ;  /* 0x000000ff0900728c */ /* 0x000fd2000bf05300 */
[----:B------:R-:W-:Y:S05]  /*01d0*/  BRA.U UP0, `(.L_x_2) ;  /* 0x0000000100247547 */ /* 0x000fea000b800000 */
[----:B------:R-:W2:Y:S02]  /*01e0*/  LDCU.64 UR8, c[0x0][0xaa8] ;  /* 0x00015500ff0877ac */ /* 0x000ea40008000a00 */
[----:B--2---:R-:W-:-:S04]  /*01f0*/  UISETP.NE.U32.AND UP0, UPT, UR8, URZ, UPT ;  /* 0x000000ff0800728c */ /* 0x004fc8000bf05070 */
[----:B------:R-:W-:-:S09]  /*0200*/  UISETP.NE.AND.EX UP0, UPT, UR9, URZ, UPT, UP0 ;  /* 0x000000ff0900728c */ /* 0x000fd2000bf05300 */
[----:B------:R-:W-:Y:S05]  /*0210*/  BRA.U !UP0, `(.L_x_3) ;  /* 0x00000001080c7547 */ /* 0x000fea000b800000 */
[----:B------:R-:W2:Y:S02]  /*0220*/  LDC.64 R46, c[0x0][0xaa8] ;  /* 0x0002aa00ff2e7b82 */ /* 0x000ea40000000a00 */
[----:B--2---:R2:W5:Y:S01]  /*0230*/  LDG.E R46, desc[UR38][R46.64] ;  /* 0x000000262e2e7981 */ /* 0x004562000c1e1900 */
[----:B------:R-:W-:Y:S05]  /*0240*/  BRA `(.L_x_2) ;  /* 0x0000000000087947 */ /* 0x000fea0003800000 */
.L_x_3:
[----:B------:R-:W2:Y:S02]  /*0250*/  LDCU UR8, c[0x0][0xaa0] ;  /* 0x00015400ff0877ac */ /* 0x000ea40008000800 */
[----:B--2---:R-:W-:Y:S02]  /*0260*/  MOV R46, UR8 ;  /* 0x00000008002e7c02 */ /* 0x004fe40008000f00 */
.L_x_2:
[----:B------:R-:W-:Y:S01]  /*0270*/  IMAD.U32 R0, RZ, RZ, UR10 ;  /* 0x0000000aff007e24 */ /* 0x000fe2000f8e00ff */
[----:B------:R-:W-:Y:S04]  /*0280*/  BSSY.RECONVERGENT B0, `(.L_x_4) ;  /* 0x000000f000007945 */ /* 0x000fe80003800200 */
[C---:B------:R-:W-:Y:S02]  /*0290*/  ISETP.NE.OR P1, PT, R0.reuse, 0x1, !P4 ;  /* 0x000000010000780c */ /* 0x040fe40006725670 */
[----:B------:R-:W-:-:S11]  /*02a0*/  ISETP.NE.OR P0, PT, R0, 0x3, !P4 ;  /* 0x000000030000780c */ /* 0x000fd60006705670 */
[----:B------:R-:W-:Y:S05]  /*02b0*/  @P1 BRA `(.L_x_5) ;  /* 0x00000000002c1947 */ /* 0x000fea0003800000 */
[----:B------:R-:W3:Y:S02]  /*02c0*/  LDCU.64 UR8, c[0x0][0x348] ;  /* 0x00006900ff0877ac */ /* 0x000ee40008000a00 */
[----:B---3--:R-:W-:Y:S02]  /*02d0*/  UIADD3 UR14, UP2, UPT, UR8, 0x80, URZ ;  /* 0x00000080080e7890 */ /* 0x008fe4000ff5e0ff */
[----:B------:R-:W-:Y:S02]  /*02e0*/  UIADD3 UR12, UP1, UPT, UR8, 0x280, URZ ;  /* 0x00000280080c7890 */ /* 0x000fe4000ff3e0ff */
[----:B------:R-:W-:Y:S02]  /*02f0*/  UIADD3 UR8, UP0, UPT, UR8, 0x180, URZ ;  /* 0x0000018008087890 */ /* 0x000fe4000ff1e0ff */
[----:B------:R-:W-:Y:S02]  /*0300*/  UIADD3.X UR15, UPT, UPT, URZ, UR9, URZ, UP2, !UPT ;  /* 0x00000009ff0f7290 */ /* 0x000fe400097fe4ff */
[----:B------:R-:W-:-:S02]  /*0310*/  UIADD3.X UR13, UPT, UPT, URZ, UR9, URZ, UP1, !UPT ;  /* 0x00000009ff0d7290 */ /* 0x000fc40008ffe4ff */
[----:B------:R-:W-:-:S05]  /*0320*/  UIADD3.X UR9, UPT, UPT, URZ, UR9, URZ, UP0, !UPT ;  /* 0x00000009ff097290 */ /* 0x000fca00087fe4ff */
[----:B------:R3:W-:Y:S02]  /*0330*/  UTMACCTL.PF [UR14] ;  /* 0x000000000e0079b9 */ /* 0x0007e40008040000 */
[----:B------:R3:W-:Y:S02]  /*0340*/  UTMACCTL.PF [UR12] ;  /* 0x000000000c0079b9 */ /* 0x0007e40008040000 */
[----:B------:R3:W-:Y:S02]  /*0350*/  UTMACCTL.PF [UR8] ;  /* 0x00000000080079b9 */ /* 0x0007e40008040000 */
[----:B---3--:R-:W-:Y:S01]  /*0360*/  NOP ;  /* 0x0000000000007918 */ /* 0x008fe20000000000 */
.L_x_5:
[----:B------:R-:W-:Y:S05]  /*0370*/  BSYNC.RECONVERGENT B0 ;  /* 0x0000000000007941 */ /* 0x000fea0003800200 */
.L_x_4:
[----:B------:R-:W-:Y:S04]  /*0380*/  BSSY.RECONVERGENT B0, `(.L_x_6) ;  /* 0x000000a000007945 */ /* 0x000fe80003800200 */
[----:B------:R-:W-:Y:S05]  /*0390*/  @P0 BRA `(.L_x_7) ;  /* 0x0000000000200947 */ /* 0x000fea0003800000 */
[----:B------:R-:W3:Y:S02]  /*03a0*/  LDCU.64 UR8, c[0x0][0x348] ;  /* 0x00006900ff0877ac */ /* 0x000ee40008000a00 */
[----:B---3--:R-:W-:Y:S02]  /*03b0*/  UIADD3 UR12, UP1, UPT, UR8, 0x780, URZ ;  /* 0x00000780080c7890 */ /* 0x008fe4000ff3e0ff */
[----:B------:R-:W-:Y:S02]  /*03c0*/  UIADD3 UR8, UP0, UPT, UR8, 0x880, URZ ;  /* 0x0000088008087890 */ /* 0x000fe4000ff1e0ff */
[----:B------:R-:W-:Y:S02]  /*03d0*/  UIADD3.X UR13, UPT, UPT, URZ, UR9, URZ, UP1, !UPT ;  /* 0x00000009ff0d7290 */ /* 0x000fe40008ffe4ff */
[----:B------:R-:W-:-:S07]  /*03e0*/  UIADD3.X UR9, UPT, UPT, URZ, UR9, URZ, UP0, !UPT ;  /* 0x00000009ff097290 */ /* 0x000fce00087fe4ff */
[----:B------:R3:W-:Y:S02]  /*03f0*/  UTMACCTL.PF [UR12] ;  /* 0x000000000c0079b9 */ /* 0x0007e40008040000 */
[----:B------:R3:W-:Y:S02]  /*0400*/  UTMACCTL.PF [UR8] ;  /* 0x00000000080079b9 */ /* 0x0007e40008040000 */
[----:B---3--:R-:W-:Y:S01]  /*0410*/  NOP ;  /* 0x0000000000007918 */ /* 0x008fe20000000000 */
.L_x_7:
[----:B------:R-:W-:Y:S05]  /*0420*/  BSYNC.RECONVERGENT B0 ;  /* 0x0000000000007941 */ /* 0x000fea0003800200 */
.L_x_6:
[----:B------:R-:W3:Y:S01]  /*0430*/  LDCU.64 UR8, c[0x0][0xa88] ;  /* 0x00015100ff0877ac */ /* 0x000ee20008000a00 */
[----:B------:R-:W-:Y:S02]  /*0440*/  UISETP.EQ.U32.AND UP1, UPT, UR6, URZ, UPT ;  /* 0x000000ff0600728c */ /* 0x000fe4000bf22070 */
[----:B------:R-:W-:Y:S02]  /*0450*/  UPLOP3.LUT UP5, UPT, UPT, UPT, UPT, 0x80, 0x8 ;  /* 0x000000000008789c */ /* 0x000fe40003faf070 */
[----:B---3--:R-:W-:-:S04]  /*0460*/  UISETP.NE.U32.AND UP0, UPT, UR8, URZ, UPT ;  /* 0x000000ff0800728c */ /* 0x008fc8000bf05070 */
[----:B------:R-:W-:-:S04]  /*0470*/  UISETP.NE.AND.EX UP0, UPT, UR9, URZ, UPT, UP0 ;  /* 0x000000ff0900728c */ /* 0x000fc8000bf05300 */
[----:B------:R-:W-:-:S04]  /*0480*/  UISETP.EQ.OR.EX UP2, UPT, UR7, URZ, !UP0, UP1 ;  /* 0x000000ff0700728c */ /* 0x000fc8000c742710 */
[----:B------:R-:W-:-:S05]  /*0490*/  UP2UR UR50, UPR, URZ, 0x4 ;  /* 0x00000004ff327883 */ /* 0x000fca0008000000 */
[----:B------:R-:W-:Y:S07]  /*04a0*/  BRA.U !UP2, `(.L_x_8) ;  /* 0x000000010a207547 */ /* 0x000fee000b800000 */
[----:B------:R-:W-:Y:S01]  /*04b0*/  UISETP.NE.U32.AND UP2, UPT, UR6, URZ, UPT ;  /* 0x000000ff0600728c */ /* 0x000fe2000bf45070 */
[----:B-----5:R-:W-:Y:S01]  /*04c0*/  FSETP.NEU.AND P0, PT, R49, RZ, PT ;  /* 0x000000ff3100720b */ /* 0x020fe20003f0d000 */
[----:B------:R-:W-:Y:S02]  /*04d0*/  USEL UR6, URZ, 0xffffffff, UP0 ;  /* 0xffffffffff067887 */ /* 0x000fe40008000000 */
[----:B------:R-:W-:-:S10]  /*04e0*/  UISETP.NE.AND.EX UP2, UPT, UR7, URZ, UPT, UP2 ;  /* 0x000000ff0700728c */ /* 0x000fd4000bf45320 */
[----:B------:R-:W-:Y:S01]  /*04f0*/  VOTEU.ANY UP1, P0 ;  /* 0x0000000000ff7886 */ /* 0x000fe20000020100 */
[----:B------:R-:W-:-:S04]  /*0500*/  @!UP2 USEL UR6, URZ, 0xffffffff, UP1 ;  /* 0xffffffffff06a887 */ /* 0x000fc80008800000 */
[----:B------:R-:W-:-:S04]  /*0510*/  ULOP3.LUT UR6, UR6, 0x1, URZ, 0xc0, !UPT ;  /* 0x0000000106067892 */ /* 0x000fc8000f8ec0ff */
[----:B------:R-:W-:-:S11]  /*0520*/  UISETP.NE.U32.AND UP5, UPT, UR6, 0x1, UPT ;  /* 0x000000010600788c */ /* 0x000fd6000bfa5070 */
.L_x_8:
[----:B------:R-:W3:Y:S02]  /*0530*/  SHFL.IDX PT, R0, R94, RZ, 0x1f ;  /* 0x00001fff5e007589 */ /* 0x000ee400000e0000 */
[----:B---3--:R-:W-:-:S13]  /*0540*/  ISETP.NE.AND P0, PT, R0, RZ, PT ;  /* 0x000000ff0000720c */ /* 0x008fda0003f05270 */
[----:B------:R-:W-:Y:S05]  /*0550*/  @P0 BRA `(.L_x_9) ;  /* 0x0000000000440947 */ /* 0x000fea0003800000 */
[----:B------:R-:W-:Y:S01]  /*0560*/  UMOV UR7, 0x400 ;  /* 0x0000040000077882 */ /* 0x000fe20000000000 */
[----:B------:R-:W-:Y:S01]  /*0570*/  UMOV UR6, 0x1 ;  /* 0x0000000100067882 */ /* 0x000fe20000000000 */
[----:B------:R-:W-:Y:S02]  /*0580*/  ULEA UR7, UR37, UR7, 0x18 ;  /* 0x0000000725077291 */ /* 0x000fe4000f8ec0ff */
[----:B------:R-:W-:-:S04]  /*0590*/  UIADD3 UR8, UPT, UPT, -UR6, 0x100000, URZ ;  /* 0x0010000006087890 */ /* 0x000fc8000fffe1ff */
[----:B------:R-:W-:Y:S02]  /*05a0*/  USHF.L.U32 UR9, UR8, 0xb, URZ ;  /* 0x0000000b08097899 */ /* 0x000fe400080006ff */
[----:B------:R-:W-:Y:S01]  /*05b0*/  USHF.L.U32 UR8, UR8, 0x1, URZ ;  /* 0x0000000108087899 */ /* 0x000fe200080006ff */
[----:B------:R-:W-:Y:S01]  /*05c0*/  ELECT P0, URZ, PT ;  /* 0x0000000000ff782f */ /* 0x000fe20003800000 */
[----:B------:R-:W3:Y:S10]  /*05d0*/  FENCE.VIEW.ASYNC.S ;  /* 0x00000000000073c6 */ /* 0x000ef40000000000 */
[----:B---3--:R3:W4:Y:S01]  /*05e0*/  SYNCS.EXCH.64 URZ, [UR7], UR8 ;  /* 0x0000000807ff75b2 */ /* 0x0087220008000100 */
[----:B------:R3:W1:Y:S01]  /*05f0*/  SYNCS.EXCH.64 URZ, [UR7+0x20], UR8 ;  /* 0x0000200807ff75b2 */ /* 0x0006620008000100 */
[----:B------:R3:W1:Y:S01]  /*0600*/  SYNCS.EXCH.64 URZ, [UR7+0x8], UR8 ;  /* 0x0000080807ff75b2 */ /* 0x0006620008000100 */
[----:B------:R3:W1:Y:S01]  /*0610*/  SYNCS.EXCH.64 URZ, [UR7+0x28], UR8 ;  /* 0x0000280807ff75b2 */ /* 0x0006620008000100 */
[----:B------:R3:W1:Y:S01]  /*0620*/  SYNCS.EXCH.64 URZ, [UR7+0x10], UR8 ;  /* 0x0000100807ff75b2 */ /* 0x0006620008000100 */
[----:B------:R3:W1:Y:S01]  /*0630*/  SYNCS.EXCH.64 URZ, [UR7+0x30], UR8 ;  /* 0x0000300807ff75b2 */ /* 0x0006620008000100 */
[----:B------:R3:W1:Y:S01]  /*0640*/  SYNCS.EXCH.64 URZ, [UR7+0x18], UR8 ;  /* 0x0000180807ff75b2 */ /* 0x0006620008000100 */
[----:B------:R3:W1:Y:S01]  /*0650*/  SYNCS.EXCH.64 URZ, [UR7+0x38], UR8 ;  /* 0x0000380807ff75b2 */ /* 0x0006620008000100 */
[----:B------:R-:W-:Y:S01]  /*0660*/  NOP ;  /* 0x0000000000007918 */ /* 0x000fe20000000000 */
.L_x_9:
[----:B------:R-:W2:Y:S01]  /*0670*/  SHFL.IDX PT, R0, R94, RZ, 0x1f ;  /* 0x00001fff5e007589 */ /* 0x000ea200000e0000 */
[----:B------:R-:W-:Y:S01]  /*0680*/  NOP ;  /* 0x0000000000007918 */ /* 0x000fe20000000000 */
[----:B--2---:R-:W-:-:S13]  /*0690*/  ISETP.NE.AND P0, PT, R0, 0x1, PT ;  /* 0x000000010000780c */ /* 0x004fda0003f05270 */
[----:B------:R-:W-:Y:S05]  /*06a0*/  @P0 BRA `(.L_x_10) ;  /* 0x0000000000540947 */ /* 0x000fea0003800000 */
[----:B---3--:R-:W-:Y:S01]  /*06b0*/  UMOV UR8, 0x400 ;  /* 0x0000040000087882 */ /* 0x008fe20000000000 */
[----:B------:R-:W-:Y:S01]  /*06c0*/  UMOV UR7, 0x20 ;  /* 0x0000002000077882 */ /* 0x000fe20000000000 */
[----:B------:R-:W-:Y:S01]  /*06d0*/  UMOV UR6, 0x80 ;  /* 0x0000008000067882 */ /* 0x000fe20000000000 */
[----:B------:R-:W-:Y:S02]  /*06e0*/  ULEA UR8, UR37, UR8, 0x18 ;  /* 0x0000000825087291 */ /* 0x000fe4000f8ec0ff */
[----:B------:R-:W-:-:S04]  /*06f0*/  UIADD3 UR12, UPT, UPT, -UR7, 0x100000, URZ ;  /* 0x00100000070c7890 */ /* 0x000fc8000fffe1ff */
[----:B------:R-:W-:Y:S02]  /*0700*/  USHF.L.U32 UR13, UR12, 0xb, URZ ;  /* 0x0000000b0c0d7899 */ /* 0x000fe400080006ff */
[----:B------:R-:W-:Y:S02]  /*0710*/  USHF.L.U32 UR12, UR12, 0x1, URZ ;  /* 0x000000010c0c7899 */ /* 0x000fe400080006ff */
[----:B------:R-:W-:-:S04]  /*0720*/  UIADD3 UR6, UPT, UPT, -UR6, 0x100000, URZ ;  /* 0x0010000006067890 */ /* 0x000fc8000fffe1ff */
[----:B------:R-:W-:Y:S02]  /*0730*/  USHF.L.U32 UR7, UR6, 0xb, URZ ;  /* 0x0000000b06077899 */ /* 0x000fe400080006ff */
[----:B------:R-:W-:Y:S01]  /*0740*/  USHF.L.U32 UR6, UR6, 0x1, URZ ;  /* 0x0000000106067899 */ /* 0x000fe200080006ff */
[----:B------:R-:W-:Y:S01]  /*0750*/  ELECT P0, URZ, PT ;  /* 0x0000000000ff782f */ /* 0x000fe20003800000 */
[----:B------:R-:W2:Y:S02]  /*0760*/  FENCE.VIEW.ASYNC.S ;  /* 0x00000000000073c6 */ /* 0x000ea40000000000 */
[----:B--2---:R2:W3:Y:S08]  /*0770*/  SYNCS.EXCH.64 URZ, [UR8+0x40], UR12 ;  /* 0x0000400c08ff75b2 */ /* 0x0044f00008000100 */
        /* <DEDUP_REMOVED lines=8> */
.L_x_10:
[----:B------:R-:W4:Y:S01]  /*0800*/  SHFL.IDX PT, R0, R94, RZ, 0x1f ;  /* 0x00001fff5e007589 */ /* 0x000f2200000e0000 */
[----:B------:R-:W-:Y:S01]  /*0810*/  NOP ;  /* 0x0000000000007918 */ /* 0x000fe20000000000 */
[----:B----4-:R-:W-:-:S13]  /*0820*/  ISETP.NE.AND P0, PT, R0, 0x3, PT ;  /* 0x000000030000780c */ /* 0x010fda0003f05270 */
[----:B------:R-:W-:Y:S05]  /*0830*/  @P0 BRA `(.L_x_11) ;  /* 0x00000000002c0947 */ /* 0x000fea0003800000 */
[----:B--23--:R-:W-:Y:S01]  /*0840*/  UMOV UR7, 0x400 ;  /* 0x0000040000077882 */ /* 0x00cfe20000000000 */
[----:B------:R-:W-:Y:S01]  /*0850*/  UMOV UR6, 0x20 ;  /* 0x0000002000067882 */ /* 0x000fe20000000000 */
[----:B------:R-:W-:Y:S02]  /*0860*/  ULEA UR7, UR37, UR7, 0x18 ;  /* 0x0000000725077291 */ /* 0x000fe4000f8ec0ff */
[----:B------:R-:W-:-:S04]  /*0870*/  UIADD3 UR8, UPT, UPT, -UR6, 0x100000, URZ ;  /* 0x0010000006087890 */ /* 0x000fc8000fffe1ff */
[----:B------:R-:W-:Y:S02]  /*0880*/  USHF.L.U32 UR9, UR8, 0xb, URZ ;  /* 0x0000000b08097899 */ /* 0x000fe400080006ff */
[----:B------:R-:W-:Y:S01]  /*0890*/  USHF.L.U32 UR8, UR8, 0x1, URZ ;  /* 0x0000000108087899 */ /* 0x000fe200080006ff */
[----:B------:R-:W-:Y:S01]  /*08a0*/  ELECT P0, URZ, PT ;  /* 0x0000000000ff782f */ /* 0x000fe20003800000 */
[----:B------:R-:W2:Y:S10]  /*08b0*/  FENCE.VIEW.ASYNC.S ;  /* 0x00000000000073c6 */ /* 0x000eb40000000000 */
[----:B--2---:R4:W2:Y:S01]  /*08c0*/  SYNCS.EXCH.64 URZ, [UR7+0x80], UR8 ;  /* 0x0000800807ff75b2 */ /* 0x0048a20008000100 */
[----:B------:R4:W3:Y:S02]  /*08d0*/  SYNCS.EXCH.64 URZ, [UR7+0x88], UR8 ;  /* 0x0000880807ff75b2 */ /* 0x0008e40008000100 */
[----:B----4-:R-:W-:Y:S01]  /*08e0*/  NOP ;  /* 0x0000000000007918 */ /* 0x010fe20000000000 */
.L_x_11:
[----:B------:R-:W4:Y:S01]  /*08f0*/  SHFL.IDX PT, R0, R94, RZ, 0x1f ;  /* 0x00001fff5e007589 */ /* 0x000f2200000e0000 */
[----:B------:R-:W-:Y:S01]  /*0900*/  NOP ;  /* 0x0000000000007918 */ /* 0x000fe20000000000 */
[----:B----4-:R-:W-:-:S13]  /*0910*/  ISETP.NE.AND P0, PT, R0, 0x4, PT ;  /* 0x000000040000780c */ /* 0x010fda0003f05270 */
[----:B------:R-:W-:Y:S05]  /*0920*/  @P0 BRA `(.L_x_12) ;  /* 0x0000000000480947 */ /* 0x000fea0003800000 */
[----:B--23--:R-:W-:Y:S01]  /*0930*/  UMOV UR8, 0x1e0 ;  /* 0x000001e000087882 */ /* 0x00cfe20000000000 */
[----:B------:R-:W-:Y:S01]  /*0940*/  UMOV UR7, 0x400 ;  /* 0x0000040000077882 */ /* 0x000fe20000000000 */
[----:B------:R-:W-:Y:S01]  /*0950*/  USEL UR8, UR8, 0x1a0, UP5 ;  /* 0x000001a008087887 */ /* 0x000fe2000a800000 */
        /* <DEDUP_REMOVED lines=10> */
[----:B--2---:R4:W2:Y:S08]  /*0a00*/  SYNCS.EXCH.64 URZ, [UR7+0x90], UR12 ;  /* 0x0000900c07ff75b2 */ /* 0x0048b00008000100 */
[----:B------:R4:W3:Y:S01]  /*0a10*/  SYNCS.EXCH.64 URZ, [UR7+0xa0], UR8 ;  /* 0x0000a00807ff75b2 */ /* 0x0008e20008000100 */
[----:B------:R4:W1:Y:S01]  /*0a20*/  SYNCS.EXCH.64 URZ, [UR7+0x98], UR12 ;  /* 0x0000980c07ff75b2 */ /* 0x0008620008000100 */
[----:B------:R4:W1:Y:S02]  /*0a30*/  SYNCS.EXCH.64 URZ, [UR7+0xa8], UR8 ;  /* 0x0000a80807ff75b2 */ /* 0x0008640008000100 */
[----:B----4-:R-:W-:Y:S01]  /*0a40*/  NOP ;  /* 0x0000000000007918 */ /* 0x010fe20000000000 */
.L_x_12:
[----:B------:R-:W4:Y:S01]  /*0a50*/  SHFL.IDX PT, R0, R94, RZ, 0x1f ;  /* 0x00001fff5e007589 */ /* 0x000f2200000e0000 */
[----:B------:R-:W-:Y:S01]  /*0a60*/  NOP ;  /* 0x0000000000007918 */ /* 0x000fe20000000000 */
[----:B----4-:R-:W-:-:S13]  /*0a70*/  ISETP.NE.AND P0, PT, R0, 0x5, PT ;  /* 0x000000050000780c */ /* 0x010fda0003f05270 */
[----:B------:R-:W-:Y:S05]  /*0a80*/  @P0 BRA `(.L_x_13) ;  /* 0x0000000000440947 */ /* 0x000fea0003800000 */
[----:B--23--:R-:W-:Y:S01]  /*0a90*/  UMOV UR8, 0x400 ;  /* 0x0000040000087882 */ /* 0x00cfe20000000000 */
        /* <DEDUP_REMOVED lines=16> */
.L_x_13:
[----:B------:R-:W4:Y:S01]  /*0ba0*/  SHFL.IDX PT, R0, R94, RZ, 0x1f ;  /* 0x00001fff5e007589 */ /* 0x000f2200000e0000 */
[----:B------:R-:W-:Y:S01]  /*0bb0*/  ISETP.NE.OR P1, PT, RZ, UR10, !P4 ;  /* 0x0000000aff007c0c */ /* 0x000fe2000e725670 */
        /* <DEDUP_REMOVED lines=12> */
[----:B------:R4:W3:Y:S01]  /*0c80*/  SYNCS.EXCH.64 URZ, [UR7+0xe0], UR8 ;  /* 0x0000e00807ff75b2 */ /* 0x0008e20008000100 */
[----:B------:R4:W1:Y:S01]  /*0c90*/  SYNCS.EXCH.64 URZ, [UR7+0xd8], UR8 ;  /* 0x0000d80807ff75b2 */ /* 0x0008620008000100 */
[----:B------:R4:W1:Y:S02]  /*0ca0*/  SYNCS.EXCH.64 URZ, [UR7+0xe8], UR8 ;  /* 0x0000e80807ff75b2 */ /* 0x0008640008000100 */
[----:B----4-:R-:W-:Y:S01]  /*0cb0*/  NOP ;  /* 0x0000000000007918 */ /* 0x010fe20000000000 */
.L_x_14:
[----:B------:R-:W-:Y:S01]  /*0cc0*/  VOTEU.ALL UP1, P1 ;  /* 0x0000000000ff7886 */ /* 0x000fe20000820000 */
[----:B--23--:R-:W2:Y:S01]  /*0cd0*/  LDCU UR7, c[0x0][0x36c] ;  /* 0x00006d80ff0777ac */ /* 0x00cea20008000800 */
[----:B------:R-:W-:Y:S01]  /*0ce0*/  NOP ;  /* 0x0000000000007918 */ /* 0x000fe20000000000 */
[----:B------:R-:W-:Y:S01]  /*0cf0*/  LOP3.LUT R11, R103, 0x1f, RZ, 0xc0, !PT ;  /* 0x0000001f670b7812 */ /* 0x000fe200078ec0ff */
[----:B------:R-:W-:Y:S01]  /*0d00*/  UMOV UR8, 0x20 ;  /* 0x0000002000087882 */ /* 0x000fe20000000000 */
[----:B------:R-:W-:Y:S01]  /*0d10*/  @!UP1 UMOV UR6, 0x400 ;  /* 0x0000040000069882 */ /* 0x000fe20000000000 */
[----:B------:R-:W-:-:S04]  /*0d20*/  @!UP1 UIADD3 UR8, UPT, UPT, -UR8, 0x100000, URZ ;  /* 0x0010000008089890 */ /* 0x000fc8000fffe1ff */
[----:B------:R-:W-:Y:S02]  /*0d30*/  @!UP1 USHF.L.U32 UR9, UR8, 0xb, URZ ;  /* 0x0000000b08099899 */ /* 0x000fe400080006ff */
[----:B------:R-:W-:Y:S02]  /*0d40*/  @!UP1 USHF.L.U32 UR8, UR8, 0x1, URZ ;  /* 0x0000000108089899 */ /* 0x000fe400080006ff */
[----:B------:R-:W-:Y:S01]  /*0d50*/  @!UP1 ULEA UR6, UR37, UR6, 0x18 ;  /* 0x0000000625069291 */ /* 0x000fe2000f8ec0ff */
[----:B------:R-:W-:Y:S01]  /*0d60*/  VOTEU.ALL UP1, P1 ;  /* 0x0000000000ff7886 */ /* 0x000fe20000820000 */
[----:B------:R-:W-:Y:S01]  /*0d70*/  UISETP.NE.AND UP4, UPT, UR10, URZ, UPT ;  /* 0x000000ff0a00728c */ /* 0x000fe2000bf85270 */
[----:B------:R-:W3:Y:S09]  /*0d80*/  FENCE.VIEW.ASYNC.S ;  /* 0x00000000000073c6 */ /* 0x000ef20000000000 */
[----:B---3--:R3:W4:Y:S01]  /*0d90*/  @!UP1 SYNCS.EXCH.64 URZ, [UR6+0xf0], UR8 ;  /* 0x0000f00806ff95b2 */ /* 0x0087220008000100 */
[----:B--2---:R-:W-:-:S09]  /*0da0*/  UISETP.EQ.U32.AND UP1, UPT, UR7, 0x1, UPT ;  /* 0x000000010700788c */ /* 0x004fd2000bf22070 */
[----:B------:R-:W-:Y:S05]  /*0db0*/  BRA.U !UP1, `(.L_x_15) ;  /* 0x0000000109087547 */ /* 0x000fea000b800000 */
[----:B-1--4-:R-:W-:Y:S01]  /*0dc0*/  UCGABAR_ARV ;  /* 0x00000000000079c7 */ /* 0x012fe20008000000 */
[----:B------:R-:W-:Y:S05]  /*0dd0*/  BRA `(.L_x_16) ;  /* 0x0000000000047947 */ /* 0x000fea0003800000 */
.L_x_15:
[----:B-1--4-:R-:W-:Y:S01]  /*0de0*/  NOP ;  /* 0x0000000000007918 */ /* 0x012fe20000000000 */
.L_x_16:
[----:B------:R-:W1:Y:S01]  /*0df0*/  S2R R21, SR_CTAID.X ;  /* 0x0000000000157919 */ /* 0x000e620000002500 */
[----:B------:R-:W-:-:S05]  /*0e00*/  CS2R.32 R88, SR_CgaSize ;  /* 0x0000000000587805 */ /* 0x000fca0000008a00 */
[----:B------:R-:W-:-:S05]  /*0e10*/  IMAD R88, R88, -0xa0, RZ ;  /* 0xffffff6058587824 */ /* 0x000fca00078e02ff */
[----:B------:R-:W-:-:S14]  /*0e20*/  R2UR UR7, R88 ;  /* 0x00000000580772ca */ /* 0x000fdc00000e0000 */
[----:B------:R-:W2:Y:S01]  /*0e30*/  LDCU UR7, c[0x0][UR7+0x2b0] ;  /* 0x00005600070777ac */ /* 0x000ea20008000800 */
[----:B------:R-:W-:-:S05]  /*0e40*/  CS2R.32 R3, SR_CgaSize ;  /* 0x0000000000037805 */ /* 0x000fca0000008a00 */
[----:B------:R-:W-:-:S06]  /*0e50*/  IMAD R3, R3, -0xa0, RZ ;  /* 0xffffff6003037824 */ /* 0x000fcc00078e02ff */
[----:B------:R-:W4:Y:S01]  /*0e60*/  LDC R3, c[0x0][R3+0x2a0] ;  /* 0x0000a80003037b82 */ /* 0x000f220000000800 */
[----:B------:R-:W-:Y:S01]  /*0e70*/  PRMT R10, RZ, 0x7610, R10 ;  /* 0x00007610ff0a7816 */ /* 0x000fe2000000000a */
[----:B------:R-:W2:Y:S01]  /*0e80*/  S2R R20, SR_CTAID.Y ;  /* 0x0000000000147919 */ /* 0x000ea20000002600 */
[----:B------:R-:W-:-:S05]  /*0e90*/  CS2R.32 R88, SR_CgaSize ;  /* 0x0000000000587805 */ /* 0x000fca0000008a00 */
[----:B------:R-:W-:-:S05]  /*0ea0*/  IMAD R88, R88, -0xa0, RZ ;  /* 0xffffff6058587824 */ /* 0x000fca00078e02ff */
[----:B---3--:R-:W-:-:S14]  /*0eb0*/  R2UR UR6, R88 ;  /* 0x00000000580672ca */ /* 0x008fdc00000e0000 */
[----:B------:R-:W3:Y:S01]  /*0ec0*/  LDCU UR6, c[0x0][UR6+0x2b4] ;  /* 0x00005680060677ac */ /* 0x000ee20008000800 */
[----:B------:R-:W-:Y:S01]  /*0ed0*/  UISETP.NE.AND UP2, UPT, UR10, 0x2, UPT ;  /* 0x000000020a00788c */ /* 0x000fe2000bf45270 */
[----:B------:R-:W-:-:S05]  /*0ee0*/  CS2R.32 R0, SR_CgaSize ;  /* 0x0000000000007805 */ /* 0x000fca0000008a00 */
[----:B------:R-:W-:-:S06]  /*0ef0*/  IMAD R0, R0, -0xa0, RZ ;  /* 0xffffff6000007824 */ /* 0x000fcc00078e02ff */
[----:B------:R-:W4:Y:S08]  /*0f00*/  LDC R0, c[0x0][R0+0x2a4] ;  /* 0x0000a90000007b82 */ /* 0x000f300000000800 */
[----:B------:R-:W4:Y:S08]  /*0f10*/  LDC R13, c[0x0][0xd24] ;  /* 0x00034900ff0d7b82 */ /* 0x000f300000000800 */
[----:B------:R-:W4:Y:S01]  /*0f20*/  LDC R2, c[0x0][0xd24] ;  /* 0x00034900ff027b82 */ /* 0x000f220000000800 */
[----:B-1----:R-:W-:-:S07]  /*0f30*/  I2FP.F32.U32 R5, R21 ;  /* 0x0000001500057245 */ /* 0x002fce0000201000 */
[----:B------:R-:W1:Y:S01]  /*0f40*/  S2UR UR36, SR_CTAID.Z ;  /* 0x00000000002479c3 */ /* 0x000e620000002700 */
[----:B--2---:R-:W-:Y:S01]  /*0f50*/  I2FP.F32.U32 R4, R20 ;  /* 0x0000001400047245 */ /* 0x004fe20000201000 */
[----:B------:R-:W-:-:S04]  /*0f60*/  FMUL R5, R5, UR7 ;  /* 0x0000000705057c20 */ /* 0x000fc80008400000 */
[----:B---3--:R-:W-:Y:S01]  /*0f70*/  FMUL R4, R4, UR6 ;  /* 0x0000000604047c20 */ /* 0x008fe20008400000 */
[----:B------:R-:W2:Y:S01]  /*0f80*/  F2I.U32.TRUNC.NTZ R88, R5 ;  /* 0x0000000500587305 */ /* 0x000ea2000020f000 */
[----:B------:R-:W3:Y:S01]  /*0f90*/  LDCU UR6, c[0x0][0xd30] ;  /* 0x0001a600ff0677ac */ /* 0x000ee20008000800 */
[----:B----4-:R-:W-:-:S06]  /*0fa0*/  ISETP.GE.AND P0, PT, R13, 0x1, PT ;  /* 0x000000010d00780c */ /* 0x010fcc0003f06270 */
[----:B------:R-:W4:Y:S01]  /*0fb0*/  F2I.U32.TRUNC.NTZ R81, R4 ;  /* 0x0000000400517305 */ /* 0x000f22000020f000 */
[----:B--2---:R-:W-:-:S04]  /*0fc0*/  IMAD.MOV R88, RZ, RZ, -R88 ;  /* 0x000000ffff587224 */ /* 0x004fc800078e0a58 */
[----:B------:R-:W-:Y:S01]  /*0fd0*/  IMAD R88, R3, R88, R21 ;  /* 0x0000005803587224 */ /* 0x000fe200078e0215 */
[----:B------:R-:W-:Y:S01]  /*0fe0*/  LOP3.LUT R3, R21, 0x1, RZ, 0xc0, !PT ;  /* 0x0000000115037812 */ /* 0x000fe200078ec0ff */
[----:B---3--:R-:W-:Y:S01]  /*0ff0*/  UISETP.NE.AND UP3, UPT, UR6, 0x1, UPT ;  /* 0x000000010600788c */ /* 0x008fe2000bf65270 */
[----:B----4-:R-:W-:-:S04]  /*1000*/  IMAD.MOV R81, RZ, RZ, -R81 ;  /* 0x000000ffff517224 */ /* 0x010fc800078e0a51 */
[----:B------:R-:W-:Y:S01]  /*1010*/  IMAD R81, R0, R81, R20 ;  /* 0x0000005100517224 */ /* 0x000fe200078e0214 */
[----:B------:R-:W-:Y:S01]  /*1020*/  PRMT R0, RZ, 0x7610, R0 ;  /* 0x00007610ff007816 */ /* 0x000fe20000000000 */
[----:B-1----:R-:W-:Y:S06]  /*1030*/  BRA.U UP4, `(.L_x_17) ;  /* 0x0000000104247547 */ /* 0x002fec000b800000 */
[----:B------:R-:W-:Y:S01]  /*1040*/  ISETP.NE.AND P1, PT, R81, RZ, PT ;  /* 0x000000ff5100720c */ /* 0x000fe20003f25270 */
[----:B------:R-:W-:Y:S01]  /*1050*/  IMAD.MOV.U32 R0, RZ, RZ, 0x3 ;  /* 0x00000003ff007424 */ /* 0x000fe200078e00ff */
[C---:B------:R-:W-:Y:S02]  /*1060*/  LOP3.LUT R5, R88.reuse, 0xfffffffe, RZ, 0xc0, !PT ;  /* 0xfffffffe58057812 */ /* 0x040fe400078ec0ff */
[----:B------:R-:W-:Y:S02]  /*1070*/  ISETP.LT.U32.OR P1, PT, R88, 0x2, !P1 ;  /* 0x000000025800780c */ /* 0x000fe40004f21470 */
[----:B------:R-:W-:Y:S02]  /*1080*/  SHF.L.U32 R0, R0, R5, RZ ;  /* 0x0000000500007219 */ /* 0x000fe400000006ff */
[----:B------:R-:W-:Y:S02]  /*1090*/  SEL R7, RZ, 0x1, !P1 ;  /* 0x00000001ff077807 */ /* 0x000fe40004800000 */
[----:B------:R-:W-:-:S05]  /*10a0*/  SEL R4, RZ, 0x2, !P1 ;  /* 0x00000002ff047807 */ /* 0x000fca0004800000 */
[----:B------:R-:W-:-:S05]  /*10b0*/  IMAD.IADD R4, R7, 0x1, R4 ;  /* 0x0000000107047824 */ /* 0x000fca00078e0204 */
[----:B------:R-:W-:Y:S02]  /*10c0*/  PRMT R10, R4, 0x7610, R10 ;  /* 0x00007610040a7816 */ /* 0x000fe4000000000a */
.L_x_17:
[----:B------:R-:W-:Y:S05]  /*10d0*/  @!P0 BRA `(.L_x_18) ;  /* 0x0000000000b88947 */ /* 0x000fea0003800000 */
[----:B------:R-:W1:Y:S01]  /*10e0*/  LDC.64 R6, c[0x0][0xd18] ;  /* 0x00034600ff067b82 */ /* 0x000e620000000a00 */
[----:B------:R-:W-:-:S07]  /*10f0*/  ISETP.NE.AND P0, PT, R13, 0x1, PT ;  /* 0x000000010d00780c */ /* 0x000fce0003f05270 */
[----:B------:R-:W2:Y:S08]  /*1100*/  LDC R14, c[0x0][0xd0c] ;  /* 0x00034300ff0e7b82 */ /* 0x000eb00000000800 */
[----:B------:R-:W3:Y:S08]  /*1110*/  LDC R15, c[0x0][0x370] ;  /* 0x0000dc00ff0f7b82 */ /* 0x000ef00000000800 */
[----:B------:R-:W4:Y:S01]  /*1120*/  LDC R16, c[0x0][0x374] ;  /* 0x0000dd00ff107b82 */ /* 0x000f220000000800 */
[----:B-1----:R-:W-:-:S07]  /*1130*/  ISETP.NE.AND P1, PT, R6, 0x1, PT ;  /* 0x000000010600780c */ /* 0x002fce0003f25270 */
[----:B------:R-:W3:Y:S01]  /*1140*/  LDC.64 R8, c[0x0][0xd10] ;  /* 0x00034400ff087b82 */ /* 0x000ee20000000a00 */
[----:B--2---:R-:W-:-:S07]  /*1150*/  ISETP.NE.AND P2, PT, R14, 0x1, PT ;  /* 0x000000010e00780c */ /* 0x004fce0003f45270 */
[----:B------:R-:W1:Y:S08]  /*1160*/  LDC R12, c[0x0][0xd20] ;  /* 0x00034800ff0c7b82 */ /* 0x000e700000000800 */
[----:B------:R-:W2:Y:S01]  /*1170*/  LDC.64 R4, c[0x0][0xd28] ;  /* 0x00034a00ff047b82 */ /* 0x000ea20000000a00 */
[----:B----4-:R-:W-:-:S04]  /*1180*/  IMAD.HI.U32 R17, R16, R7, RZ ;  /* 0x0000000710117227 */ /* 0x010fc800078e00ff */
[----:B------:R-:W-:-:S04]  /*1190*/  IMAD.HI.U32 R7, R20, R7, RZ ;  /* 0x0000000714077227 */ /* 0x000fc800078e00ff */
[----:B---3--:R-:W-:-:S04]  /*11a0*/  IMAD.HI.U32 R18, R15, R8, RZ ;  /* 0x000000080f127227 */ /* 0x008fc800078e00ff */
[C---:B------:R-:W-:Y:S01]  /*11b0*/  IMAD.HI.U32 R22, R21.reuse, R8, RZ ;  /* 0x0000000815167227 */ /* 0x040fe200078e00ff */
[-C--:B------:R-:W-:Y:S02]  /*11c0*/  @P2 SHF.R.U32.HI R15, RZ, R9.reuse, R18 ;  /* 0x00000009ff0f2219 */ /* 0x080fe40000011612 */
[-C--:B-1----:R-:W-:Y:S02]  /*11d0*/  @P1 SHF.R.U32.HI R16, RZ, R12.reuse, R17 ;  /* 0x0000000cff101219 */ /* 0x082fe40000011611 */
[----:B------:R-:W-:Y:S02]  /*11e0*/  SHF.R.U32.HI R7, RZ, R12, R7 ;  /* 0x0000000cff077219 */ /* 0x000fe40000011607 */
[----:B------:R-:W-:Y:S02]  /*11f0*/  SHF.R.U32.HI R22, RZ, R9, R22 ;  /* 0x00000009ff167219 */ /* 0x000fe40000011616 */
[----:B------:R-:W-:Y:S01]  /*1200*/  SEL R7, R20, R7, !P1 ;  /* 0x0000000714077207 */ /* 0x000fe20004800000 */
[----:B--2---:R-:W-:Y:S01]  /*1210*/  IMAD.HI.U32 R18, R16, R4, RZ ;  /* 0x0000000410127227 */ /* 0x004fe200078e00ff */
[----:B------:R-:W-:-:S02]  /*1220*/  SEL R9, R21, R22, !P2 ;  /* 0x0000001615097207 */ /* 0x000fc40005000000 */
[----:B------:R-:W-:Y:S01]  /*1230*/  IADD3 R17, PT, PT, -R7, RZ, RZ ;  /* 0x000000ff07117210 */ /* 0x000fe20007ffe1ff */
[----:B------:R-:W-:Y:S01]  /*1240*/  IMAD.HI.U32 R8, R15, R4, RZ ;  /* 0x000000040f087227 */ /* 0x000fe200078e00ff */
[----:B------:R-:W-:-:S03]  /*1250*/  @P0 SHF.R.U32.HI R16, RZ, R5, R18 ;  /* 0x00000005ff100219 */ /* 0x000fc60000011612 */
[----:B------:R-:W-:Y:S01]  /*1260*/  IMAD R17, R6, R17, R20 ;  /* 0x0000001106117224 */ /* 0x000fe200078e0214 */
[----:B------:R-:W-:Y:S01]  /*1270*/  @P0 SHF.R.U32.HI R15, RZ, R5, R8 ;  /* 0x00000005ff0f0219 */ /* 0x000fe20000011608 */
[----:B------:R-:W-:-:S04]  /*1280*/  IMAD R16, R16, R13, RZ ;  /* 0x0000000d10107224 */ /* 0x000fc800078e02ff */
[----:B------:R-:W-:Y:S01]  /*1290*/  IMAD R8, R15, R13, RZ ;  /* 0x0000000d0f087224 */ /* 0x000fe200078e02ff */
[----:B------:R-:W-:-:S04]  /*12a0*/  ISETP.GE.AND P1, PT, R7, R16, PT ;  /* 0x000000100700720c */ /* 0x000fc80003f26270 */
[----:B------:R-:W-:Y:S01]  /*12b0*/  ISETP.GE.OR P1, PT, R9, R8, P1 ;  /* 0x000000080900720c */ /* 0x000fe20000f26670 */
[----:B------:R-:W-:-:S05]  /*12c0*/  IMAD.HI.U32 R8, R7, R4, RZ ;  /* 0x0000000407087227 */ /* 0x000fca00078e00ff */
[----:B------:R-:W-:-:S04]  /*12d0*/  SHF.R.U32.HI R8, RZ, R5, R8 ;  /* 0x00000005ff087219 */ /* 0x000fc80000011608 */
[----:B------:R-:W-:-:S03]  /*12e0*/  SEL R8, R7, R8, !P0 ;  /* 0x0000000807087207 */ /* 0x000fc60004000000 */
[----:B------:R-:W-:Y:S01]  /*12f0*/  @!P1 IMAD.HI.U32 R12, R9, R4, RZ ;  /* 0x00000004090c9227 */ /* 0x000fe200078e00ff */
[----:B------:R-:W-:-:S04]  /*1300*/  IADD3 R4, PT, PT, -R8, RZ, RZ ;  /* 0x000000ff08047210 */ /* 0x000fc80007ffe1ff */
[----:B------:R-:W-:Y:S01]  /*1310*/  @!P1 SHF.R.U32.HI R12, RZ, R5, R12 ;  /* 0x00000005ff0c9219 */ /* 0x000fe2000001160c */
[----:B------:R-:W-:-:S03]  /*1320*/  IMAD R4, R13, R4, R7 ;  /* 0x000000040d047224 */ /* 0x000fc600078e0207 */
[----:B------:R-:W-:-:S05]  /*1330*/  @!P1 SEL R5, R9, R12, !P0 ;  /* 0x0000000c09059207 */ /* 0x000fca0004000000 */
[--C-:B------:R-:W-:Y:S02]  /*1340*/  @!P1 IMAD.IADD R8, R8, 0x1, -R5.reuse ;  /* 0x0000000108089824 */ /* 0x100fe400078e0a05 */
[----:B------:R-:W-:Y:S01]  /*1350*/  @!P1 IMAD R5, R4, R15, R5 ;  /* 0x0000000f04059224 */ /* 0x000fe200078e0205 */
[----:B------:R-:W-:Y:S01]  /*1360*/  IADD3 R4, PT, PT, -R9, RZ, RZ ;  /* 0x000000ff09047210 */ /* 0x000fe20007ffe1ff */
[----:B------:R-:W-:Y:S02]  /*1370*/  @!P1 IMAD R7, R8, R13, R9 ;  /* 0x0000000d08079224 */ /* 0x000fe400078e0209 */
[----:B------:R-:W-:Y:S02]  /*1380*/  @!P1 IMAD.MOV.U32 R9, RZ, RZ, R5 ;  /* 0x000000ffff099224 */ /* 0x000fe400078e0005 */
[----:B------:R-:W-:Y:S02]  /*1390*/  IMAD R4, R14, R4, R21 ;  /* 0x000000040e047224 */ /* 0x000fe400078e0215 */
[----:B------:R-:W-:-:S02]  /*13a0*/  IMAD R20, R7, R6, R17 ;  /* 0x0000000607147224 */ /* 0x000fc400078e0211 */
[----:B------:R-:W-:Y:S02]  /*13b0*/  IMAD R21, R9, R14, R4 ;  /* 0x0000000e09157224 */ /* 0x000fe400078e0204 */
.L_x_18:
[----:B------:R-:W-:Y:S05]  /*13c0*/  BRA.U UP3, `(.L_x_19) ;  /* 0x0000000103407547 */ /* 0x000fea000b800000 */
[----:B------:R-:W1:Y:S08]  /*13d0*/  LDC.64 R6, c[0x0][0xd10] ;  /* 0x00034400ff067b82 */ /* 0x000e700000000a00 */
[----:B------:R-:W2:Y:S08]  /*13e0*/  LDC.64 R4, c[0x0][0xd18] ;  /* 0x00034600ff047b82 */ /* 0x000eb00000000a00 */
[----:B------:R-:W3:Y:S08]  /*13f0*/  LDC R8, c[0x0][0xd20] ;  /* 0x00034800ff087b82 */ /* 0x000ef00000000800 */
[----:B------:R-:W4:Y:S01]  /*1400*/  LDC R12, c[0x0][0xd0c] ;  /* 0x00034300ff0c7b82 */ /* 0x000f220000000800 */
[----:B-1----:R-:W-:-:S05]  /*1410*/  IMAD.HI.U32 R6, R21, R6, RZ ;  /* 0x0000000615067227 */ /* 0x002fca00078e00ff */
[----:B------:R-:W-:Y:S01]  /*1420*/  SHF.R.U32.HI R6, RZ, R7, R6 ;  /* 0x00000007ff067219 */ /* 0x000fe20000011606 */
[----:B--2---:R-:W-:Y:S01]  /*1430*/  IMAD.HI.U32 R5, R20, R5, RZ ;  /* 0x0000000514057227 */ /* 0x004fe200078e00ff */
[----:B------:R-:W-:-:S04]  /*1440*/  ISETP.NE.AND P0, PT, R4, 0x1, PT ;  /* 0x000000010400780c */ /* 0x000fc80003f05270 */
[----:B---3--:R-:W-:-:S04]  /*1450*/  SHF.R.U32.HI R5, RZ, R8, R5 ;  /* 0x00000008ff057219 */ /* 0x008fc80000011605 */
[----:B------:R-:W-:Y:S02]  /*1460*/  SEL R5, R20, R5, !P0 ;  /* 0x0000000514057207 */ /* 0x000fe40004000000 */
[----:B----4-:R-:W-:-:S04]  /*1470*/  ISETP.NE.AND P1, PT, R12, 0x1, PT ;  /* 0x000000010c00780c */ /* 0x010fc80003f25270 */
[----:B------:R-:W-:-:S05]  /*1480*/  SEL R6, R21, R6, !P1 ;  /* 0x0000000615067207 */ /* 0x000fca0004800000 */
[----:B------:R-:W-:Y:S02]  /*1490*/  IMAD.IADD R7, R5, 0x1, -R6 ;  /* 0x0000000105077824 */ /* 0x000fe400078e0a06 */
[----:B------:R-:W-:Y:S02]  /*14a0*/  IMAD.IADD R5, R6, 0x1, -R5 ;  /* 0x0000000106057824 */ /* 0x000fe400078e0a05 */
[----:B------:R-:W-:Y:S02]  /*14b0*/  IMAD R21, R7, R12, R21 ;  /* 0x0000000c07157224 */ /* 0x000fe400078e0215 */
[----:B------:R-:W-:Y:S02]  /*14c0*/  IMAD R20, R5, R4, R20 ;  /* 0x0000000405147224 */ /* 0x000fe400078e0214 */
.L_x_19:
[----:B------:R-:W-:Y:S05]  /*14d0*/  BRA.U !UP1, `(.L_x_20) ;  /* 0x00000001090c7547 */ /* 0x000fea000b800000 */
[----:B------:R-:W-:Y:S01]  /*14e0*/  UCGABAR_WAIT ;  /* 0x0000000000007dc7 */ /* 0x000fe20008000000 */
[----:B------:R-:W-:Y:S01]  /*14f0*/  CCTL.IVALL ;  /* 0x00000000ff00798f */ /* 0x000fe20002000000 */
[----:B------:R-:W-:Y:S05]  /*1500*/  BRA `(.L_x_21) ;  /* 0x0000000000047947 */ /* 0x000fea0003800000 */
.L_x_20:
[----:B------:R-:W-:Y:S06]  /*1510*/  BAR.SYNC.DEFER_BLOCKING 0x0 ;  /* 0x0000000000007b1d */ /* 0x000fec0000010000 */
.L_x_21:
[----:B------:R-:W1:Y:S02]  /*1520*/  LDCU UR7, c[0x0][0x38c] ;  /* 0x00007180ff0777ac */ /* 0x000e640008000800 */
[----:B-1----:R-:W-:-:S04]  /*1530*/  UIADD3 UR7, UPT, UPT, UR7, 0x7f, URZ ;  /* 0x0000007f07077890 */ /* 0x002fc8000fffe0ff */
[----:B------:R-:W-:-:S04]  /*1540*/  USHF.R.S32.HI UR6, URZ, 0x1f, UR7 ;  /* 0x0000001fff067899 */ /* 0x000fc80008011407 */
[----:B------:R-:W-:-:S04]  /*1550*/  ULEA.HI UR6, UR6, UR7, URZ, 0x7 ;  /* 0x0000000706067291 */ /* 0x000fc8000f8f38ff */
[----:B------:R-:W-:Y:S01]  /*1560*/  USHF.R.S32.HI UR15, URZ, 0x7, UR6 ;  /* 0x00000007ff0f7899 */ /* 0x000fe20008011406 */
[----:B------:R-:W-:Y:S11]  /*1570*/  BRA.U UP2, `(.L_x_22) ;  /* 0x0000000d02ac7547 */ /* 0x000ff6000b800000 */
[----:B------:R-:W1:Y:S01]  /*1580*/  LDC R11, c[0x0][0x370] ;  /* 0x0000dc00ff0b7b82 */ /* 0x000e620000000800 */
[----:B------:R-:W-:Y:S01]  /*1590*/  UISETP.NE.OR UP0, UPT, UR4, URZ, !UPT ;  /* 0x000000ff0400728c */ /* 0x000fe2000ff05670 */
[----:B------:R-:W-:Y:S01]  /*15a0*/  R2UR UR4, R3 ;  /* 0x00000000030472ca */ /* 0x000fe200000e0000 */
[----:B------:R-:W-:Y:S01]  /*15b0*/  UISETP.LT.AND UP1, UPT, UR15, 0x1, UPT ;  /* 0x000000010f00788c */ /* 0x000fe2000bf21270 */
[----:B------:R-:W-:Y:S01]  /*15c0*/  PLOP3.LUT P1, PT, PT, PT, UP5, 0x80, 0x8 ;  /* 0x000000000008781c */ /* 0x000fe20003f2f058 */
[----:B------:R-:W-:Y:S01]  /*15d0*/  IMAD.MOV.U32 R17, RZ, RZ, 0x1 ;  /* 0x00000001ff117424 */ /* 0x000fe200078e00ff */
[----:B------:R-:W-:Y:S02]  /*15e0*/  CS2R R14, SRZ ;  /* 0x00000000000e7805 */ /* 0x000fe4000001ff00 */
[----:B------:R-:W-:Y:S01]  /*15f0*/  PLOP3.LUT P4, PT, P4, PT, UP0, 0xae, 0xea ;  /* 0x0000000000ea781c */ /* 0x000fe2000278f50e */
[----:B------:R-:W2:Y:S01]  /*1600*/  S2UR UR5, SR_CgaCtaId ;  /* 0x00000000000579c3 */ /* 0x000ea20000008800 */
[----:B------:R-:W-:Y:S01]  /*1610*/  PLOP3.LUT P1, PT, P1, PT, PT, 0x8, 0x80 ;  /* 0x000000000080781c */ /* 0x000fe20000f2e170 */
[----:B------:R-:W-:Y:S01]  /*1620*/  IMAD.MOV.U32 R16, RZ, RZ, RZ ;  /* 0x000000ffff107224 */ /* 0x000fe200078e00ff */
[----:B------:R-:W3:Y:S01]  /*1630*/  LDCU.64 UR42, c[0x0][0x348] ;  /* 0x00006900ff2a77ac */ /* 0x000ee20008000a00 */
[----:B------:R-:W-:Y:S01]  /*1640*/  IMAD.MOV.U32 R12, RZ, RZ, 0x1 ;  /* 0x00000001ff0c7424 */ /* 0x000fe200078e00ff */
[----:B------:R-:W-:-:S03]  /*1650*/  USEL UR15, UR15, 0x1, !UP1 ;  /* 0x000000010f0f7887 */ /* 0x000fc6000c800000 */
[----:B------:R-:W4:Y:S01]  /*1660*/  LDC R0, c[0x0][0x374] ;  /* 0x0000dd00ff007b82 */ /* 0x000f220000000800 */
[----:B------:R-:W-:Y:S01]  /*1670*/  UMOV UR14, URZ ;  /* 0x000000ff000e7c82 */ /* 0x000fe20008000000 */
[----:B------:R-:W-:-:S07]  /*1680*/  UMOV UR7, 0x400 ;  /* 0x0000040000077882 */ /* 0x000fce0000000000 */
.L_x_32:
[----:B------:R-:W-:-:S03]  /*1690*/  UISETP.NE.AND UP0, UPT, UR37, URZ, UPT ;  /* 0x000000ff2500728c */ /* 0x000fc6000bf05270 */
[----:B--2---:R-:W-:Y:S02]  /*16a0*/  UMOV UR37, UR5 ;  /* 0x0000000500257c82 */ /* 0x004fe40008000000 */
[----:B------:R-:W-:-:S04]  /*16b0*/  ULEA UR6, UR37, UR7, 0x18 ;  /* 0x0000000725067291 */ /* 0x000fc8000f8ec0ff */
[----:B------:R-:W-:Y:S08]  /*16c0*/  BRA.U UP0, `(.L_x_23) ;  /* 0x0000000100347547 */ /* 0x000ff0000b800000 */
[----:B------:R-:W2:Y:S01]  /*16d0*/  S2R R4, SR_CgaCtaId ;  /* 0x0000000000047919 */ /* 0x000ea20000008800 */
[----:B------:R-:W-:-:S04]  /*16e0*/  MOV R5, 0x400 ;  /* 0x0000040000057802 */ /* 0x000fc80000000f00 */
[----:B--2---:R-:W-:Y:S02]  /*16f0*/  LEA R5, R4, R5, 0x18 ;  /* 0x0000000504057211 */ /* 0x004fe400078ec0ff */
[----:B------:R-:W-:-:S03]  /*1700*/  SHF.L.U32 R4, R12, 0x1f, RZ ;  /* 0x0000001f0c047819 */ /* 0x000fc600000006ff */
[----:B------:R-:W-:-:S04]  /*1710*/  IMAD R5, R14, 0x8, R5 ;  /* 0x000000080e057824 */ /* 0x000fc800078e0205 */
[----:B------:R-:W2:Y:S02]  /*1720*/  SYNCS.PHASECHK.TRANS64.TRYWAIT P0, [R5+URZ+0xe0], R4 ;  /* 0x0000e004050075a7 */ /* 0x000ea400080011ff */
[----:B--2---:R-:W-:Y:S05]  /*1730*/  @!P0 BRA `(.L_x_24) ;  /* 0x0000008400488947 */ /* 0x004fea0003800000 */
.L_x_137:
[----:B------:R-:W-:Y:S01]  /*1740*/  VIADD R14, R14, 0x1 ;  /* 0x000000010e0e7836 */ /* 0x000fe20000000000 */
[----:B------:R2:W-:Y:S04]  /*1750*/  SYNCS.ARRIVE.TRANS64.A1T0 RZ, [R5+URZ+0xd0], RZ ;  /* 0x0000d0ff05ff79a7 */ /* 0x0005e800081000ff */
[----:B------:R-:W-:-:S04]  /*1760*/  ISETP.NE.AND P0, PT, R14, 0x2, PT ;  /* 0x000000020e00780c */ /* 0x000fc80003f05270 */
[----:B------:R-:W-:Y:S02]  /*1770*/  SEL R14, R14, RZ, P0 ;  /* 0x000000ff0e0e7207 */ /* 0x000fe40000000000 */
[----:B--2---:R-:W-:-:S04]  /*1780*/  SEL R5, RZ, 0x1, P0 ;  /* 0x00000001ff057807 */ /* 0x004fc80000000000 */
[----:B------:R-:W-:-:S07]  /*1790*/  LOP3.LUT R12, R12, R5, RZ, 0x3c, !PT ;  /* 0x000000050c0c7212 */ /* 0x000fce00078e3cff */
.L_x_23:
[----:B------:R-:W-:Y:S01]  /*17a0*/  ULEA UR8, UR14, UR6, 0x3 ;  /* 0x000000060e087291 */ /* 0x000fe2000f8e18ff */
[----:B------:R-:W-:Y:S02]  /*17b0*/  SHF.L.U32 R4, R17, 0x1f, RZ ;  /* 0x0000001f11047819 */ /* 0x000fe400000006ff */
[----:B------:R-:W-:-:S06]  /*17c0*/  LEA.HI R21, R21, R21, RZ, 0x1 ;  /* 0x0000001515157211 */ /* 0x000fcc00078f08ff */
[----:B------:R2:W1:Y:S02]  /*17d0*/  SYNCS.PHASECHK.TRANS64.TRYWAIT P0, [UR8+0x20], R4 ;  /* 0x00002004ff0075a7 */ /* 0x0004640008001108 */
[----:B------:R-:W3:Y:S02]  /*17e0*/  LDCU UR8, c[0x0][0x38c] ;  /* 0x00007180ff0877ac */ /* 0x000ee40008000800 */
[----:B---3--:R-:W-:-:S09]  /*17f0*/  UISETP.GE.AND UP0, UPT, UR8, 0x1, UPT ;  /* 0x000000010800788c */ /* 0x008fd2000bf06270 */
[----:B--2---:R-:W-:Y:S05]  /*1800*/  BRA.U !UP0, `(.L_x_25) ;  /* 0x0000000108e87547 */ /* 0x004fea000b800000 */
[----:B------:R-:W-:Y:S01]  /*1810*/  SHF.R.S32.HI R4, RZ, 0x1, R21 ;  /* 0x00000001ff047819 */ /* 0x000fe20000011415 */
[----:B------:R-:W-:Y:S01]  /*1820*/  IMAD R20, R20, 0x2, R3 ;  /* 0x0000000214147824 */ /* 0x000fe200078e0203 */
[----:B------:R-:W-:Y:S01]  /*1830*/  UIADD3 UR40, UP2, UPT, UR42, 0x80, URZ ;  /* 0x000000802a287890 */ /* 0x000fe2000ff5e0ff */
[----:B------:R-:W-:Y:S01]  /*1840*/  @!P4 IMAD.MOV.U32 R5, RZ, RZ, 0x11000 ;  /* 0x00011000ff05c424 */ /* 0x000fe200078e00ff */
[----:B------:R-:W-:Y:S01]  /*1850*/  R2UR UR11, R4 ;  /* 0x00000000040b72ca */ /* 0x000fe200000e0000 */
[----:B------:R-:W-:Y:S01]  /*1860*/  UIADD3 UR38, UP1, UPT, UR42, 0x280, URZ ;  /* 0x000002802a267890 */ /* 0x000fe2000ff3e0ff */
[----:B------:R-:W-:Y:S01]  /*1870*/  R2UR UR27, R20 ;  /* 0x00000000141b72ca */ /* 0x000fe200000e0000 */
[----:B------:R-:W-:Y:S02]  /*1880*/  UIADD3 UR30, UP0, UPT, UR42, 0x180, URZ ;  /* 0x000001802a1e7890 */ /* 0x000fe4000ff1e0ff */
[----:B------:R-:W-:Y:S02]  /*1890*/  UIADD3.X UR41, UPT, UPT, URZ, UR43, URZ, UP2, !UPT ;  /* 0x0000002bff297290 */ /* 0x000fe400097fe4ff */
[----:B------:R-:W-:-:S02]  /*18a0*/  UIADD3.X UR39, UPT, UPT, URZ, UR43, URZ, UP1, !UPT ;  /* 0x0000002bff277290 */ /* 0x000fc40008ffe4ff */
[----:B------:R-:W-:Y:S01]  /*18b0*/  UIADD3.X UR31, UPT, UPT, URZ, UR43, URZ, UP0, !UPT ;  /* 0x0000002bff1f7290 */ /* 0x000fe200087fe4ff */
[----:B------:R-:W-:Y:S01]  /*18c0*/  UMOV UR21, UR14 ;  /* 0x0000000e00157c82 */ /* 0x000fe20008000000 */
[----:B------:R-:W-:Y:S02]  /*18d0*/  UMOV UR12, URZ ;  /* 0x000000ff000c7c82 */ /* 0x000fe40008000000 */
[----:B------:R-:W-:Y:S02]  /*18e0*/  ULEA UR11, UR11, UR4, 0x1 ;  /* 0x000000040b0b7291 */ /* 0x000fe4000f8e08ff */
[----:B------:R-:W-:Y:S02]  /*18f0*/  USHF.L.U32 UR27, UR27, 0x6, URZ ;  /* 0x000000061b1b7899 */ /* 0x000fe400080006ff */
[----:B------:R-:W-:Y:S01]  /*1900*/  USHF.L.U32 UR35, UR11, 0x7, URZ ;  /* 0x000000070b237899 */ /* 0x000fe200080006ff */
[----:B------:R-:W-:-:S11]  /*1910*/  UMOV UR10, URZ ;  /* 0x000000ff000a7c82 */ /* 0x000fd60008000000 */
.L_x_28:
[----:B------:R-:W-:Y:S01]  /*1920*/  ULEA UR9, UR21, UR6, 0x3 ;  /* 0x0000000615097291 */ /* 0x000fe2000f8e18ff */
[----:B-1-3--:R-:W-:Y:S11]  /*1930*/  @P0 BRA `(.L_x_26) ;  /* 0x00000000000c0947 */ /* 0x00aff60003800000 */
[----:B------:R-:W-:-:S04]  /*1940*/  SHF.L.U32 R7, R17, 0x1f, RZ ;  /* 0x0000001f11077819 */ /* 0x000fc800000006ff */
[----:B------:R-:W1:Y:S02]  /*1950*/  SYNCS.PHASECHK.TRANS64.TRYWAIT P0, [UR9+0x20], R7 ;  /* 0x00002007ff0075a7 */ /* 0x000e640008001109 */
[----:B-1----:R-:W-:Y:S05]  /*1960*/  @!P0 BRA `(.L_x_27) ;  /* 0x0000008000d08947 */ /* 0x002fea0003800000 */
.L_x_26:
[----:B------:R-:W-:Y:S01]  /*1970*/  UIADD3 UR14, UPT, UPT, UR21, 0x1, URZ ;  /* 0x00000001150e7890 */ /* 0x000fe2000fffe0ff */
[----:B------:R2:W-:Y:S01]  /*1980*/  @!P4 SYNCS.ARRIVE.TRANS64 RZ, [UR9], R5 ;  /* 0x00000005ffffc9a7 */ /* 0x0005e20008000009 */
[----:B------:R-:W-:Y:S02]  /*1990*/  ULEA UR16, UR21, UR6, 0xe ;  /* 0x0000000615107291 */ /* 0x000fe4000f8e70ff */
[----:B------:R-:W-:Y:S02]  /*19a0*/  UISETP.NE.AND UP0, UPT, UR14, 0x4, UPT ;  /* 0x000000040e00788c */ /* 0x000fe4000bf05270 */
[----:B------:R-:W-:Y:S02]  /*19b0*/  USHF.L.U32 UR26, UR12, 0x7, URZ ;  /* 0x000000070c1a7899 */ /* 0x000fe400080006ff */
[----:B------:R-:W-:Y:S02]  /*19c0*/  USEL UR13, URZ, 0x1, UP0 ;  /* 0x00000001ff0d7887 */ /* 0x000fe40008000000 */
[----:B------:R-:W-:-:S02]  /*19d0*/  USEL UR14, UR14, URZ, UP0 ;  /* 0x000000ff0e0e7287 */ /* 0x000fc40008000000 */
[----:B------:R-:W-:Y:S02]  /*19e0*/  USHF.L.U32 UR34, UR12, 0x6, URZ ;  /* 0x000000060c227899 */ /* 0x000fe400080006ff */
[----:B------:R-:W-:Y:S01]  /*19f0*/  ULEA UR8, UR14, UR6, 0x3 ;  /* 0x000000060e087291 */ /* 0x000fe2000f8e18ff */
[----:B------:R-:W-:Y:S01]  /*1a00*/  LOP3.LUT R17, R17, UR13, RZ, 0x3c, !PT ;  /* 0x0000000d11117c12 */ /* 0x000fe2000f8e3cff */
[----:B------:R-:W-:Y:S02]  /*1a10*/  ULOP3.LUT UR33, UR9, 0xfefffff8, URZ, 0xc0, !UPT ;  /* 0xfefffff809217892 */ /* 0x000fe4000f8ec0ff */
[----:B------:R-:W-:Y:S01]  /*1a20*/  UIADD3 UR32, UPT, UPT, UR16, 0x10400, URZ ;  /* 0x0001040010207890 */ /* 0x000fe2000fffe0ff */
[----:B-1----:R-:W-:Y:S01]  /*1a30*/  SHF.L.U32 R4, R17, 0x1f, RZ ;  /* 0x0000001f11047819 */ /* 0x002fe200000006ff */
[----:B------:R-:W-:Y:S02]  /*1a40*/  UIADD3 UR24, UPT, UPT, UR16, 0x20400, URZ ;  /* 0x0002040010187890 */ /* 0x000fe4000fffe0ff */
[----:B------:R-:W-:Y:S01]  /*1a50*/  UIADD3 UR16, UPT, UPT, UR16, 0x22400, URZ ;  /* 0x0002240010107890 */ /* 0x000fe2000fffe0ff */
[----:B------:R2:W3:Y:S01]  /*1a60*/  SYNCS.PHASECHK.TRANS64.TRYWAIT P0, [UR8+0x20], R4 ;  /* 0x00002004ff0075a7 */ /* 0x0004e20008001108 */
[----:B------:R-:W-:-:S02]  /*1a70*/  ULEA UR8, UR21, UR6, 0xb ;  /* 0x0000000615087291 */ /* 0x000fc4000f8e58ff */
[----:B------:R-:W-:Y:S02]  /*1a80*/  UIADD3 UR18, UPT, UPT, UR26, 0x40, URZ ;  /* 0x000000401a127890 */ /* 0x000fe4000fffe0ff */
[----:B------:R-:W-:Y:S02]  /*1a90*/  ULOP3.LUT UR9, UR9, 0xfefffff8, URZ, 0xc0, !UPT ;  /* 0xfefffff809097892 */ /* 0x000fe4000f8ec0ff */
[----:B------:R-:W-:Y:S01]  /*1aa0*/  UIADD3 UR8, UPT, UPT, UR8, 0x30400, URZ ;  /* 0x0003040008087890 */ /* 0x000fe2000fffe0ff */
[----:B------:R-:W-:Y:S01]  /*1ab0*/  UMOV UR22, 0x0 ;  /* 0x0000000000167882 */ /* 0x000fe20000000000 */
[----:B------:R-:W-:Y:S01]  /*1ac0*/  UMOV UR23, 0x10000000 ;  /* 0x1000000000177882 */ /* 0x000fe20000000000 */
[----:B------:R-:W-:Y:S01]  /*1ad0*/  UMOV UR28, UR36 ;  /* 0x00000024001c7c82 */ /* 0x000fe20008000000 */
[----:B------:R-:W-:Y:S01]  /*1ae0*/  UMOV UR25, UR33 ;  /* 0x0000002100197c82 */ /* 0x000fe20008000000 */
[----:B------:R-:W-:Y:S01]  /*1af0*/  UMOV UR19, UR27 ;  /* 0x0000001b00137c82 */ /* 0x000fe20008000000 */
[----:B------:R-:W-:Y:S01]  /*1b00*/  UMOV UR20, UR36 ;  /* 0x0000002400147c82 */ /* 0x000fe20008000000 */
[----:B------:R-:W-:Y:S01]  /*1b10*/  UMOV UR17, UR33 ;  /* 0x0000002100117c82 */ /* 0x000fe20008000000 */
[----:B------:R-:W-:Y:S01]  /*1b20*/  UTMALDG.3D.2CTA [UR32], [UR40], desc[UR22] ;  /* 0x00001620280075b4 */ /* 0x000fe20008211000 */
[----:B------:R-:W-:Y:S01]  /*1b30*/  UMOV UR13, UR36 ;  /* 0x00000024000d7c82 */ /* 0x000fe20008000000 */
[----:B------:R-:W-:Y:S01]  /*1b40*/  UMOV UR21, UR14 ;  /* 0x0000000e00157c82 */ /* 0x000fe20008000000 */
[----:B------:R-:W-:Y:S01]  /*1b50*/  UTMALDG.3D.2CTA [UR24], [UR38], desc[UR22] ;  /* 0x00001618260075b4 */ /* 0x000fe20008211000 */
[----:B------:R-:W-:Y:S01]  /*1b60*/  UTMALDG.3D.2CTA [UR16], [UR38], desc[UR22] ;  /* 0x00001610260075b4 */ /* 0x000fe20008211000 */
[----:B------:R1:W-:Y:S02]  /*1b70*/  UTMALDG.4D.2CTA [UR8], [UR30], desc[UR22] ;  /* 0x000016081e0075b4 */ /* 0x0003e40008219000 */
[----:B-1----:R-:W-:-:S04]  /*1b80*/  UIADD3 UR12, UPT, UPT, UR12, 0x1, URZ ;  /* 0x000000010c0c7890 */ /* 0x002fc8000fffe0ff */
[----:B------:R-:W-:-:S09]  /*1b90*/  UISETP.NE.AND UP0, UPT, UR12, UR15, UPT ;  /* 0x0000000f0c00728c */ /* 0x000fd2000bf05270 */
[----:B--2---:R-:W-:Y:S05]  /*1ba0*/  BRA.U UP0, `(.L_x_28) ;  /* 0xfffffffd005c7547 */ /* 0x004fea000b83ffff */
.L_x_25:
[----:B------:R-:W-:Y:S01]  /*1bb0*/  LEA R8, R16, UR6, 0x3 ;  /* 0x0000000610087c11 */ /* 0x000fe2000f8e18ff */
[----:B------:R-:W-:Y:S01]  /*1bc0*/  @!P1 SYNCS.ARRIVE.TRANS64.A1T0 RZ, [UR6+0x88], RZ ;  /* 0x000088ffffff99a7 */ /* 0x000fe20008100006 */
[----:B------:R-:W-:Y:S01]  /*1bd0*/  SHF.L.U32 R5, R15, 0x1f, RZ ;  /* 0x0000001f0f057819 */ /* 0x000fe200000006ff */
[----:B------:R-:W-:-:S03]  /*1be0*/  NOP ;  /* 0x0000000000007918 */ /* 0x000fc60000000000 */
[----:B-1-3--:R-:W1:Y:S01]  /*1bf0*/  SYNCS.PHASECHK.TRANS64.TRYWAIT P0, [R8+URZ+0x90], R5 ;  /* 0x00009005080075a7 */ /* 0x00ae6200080011ff */
[----:B------:R-:W-:Y:S01]  /*1c00*/  LEA R4, R16, UR6, 0x4 ;  /* 0x0000000610047c11 */ /* 0x000fe2000f8e20ff */
[----:B-1----:R-:W-:Y:S06]  /*1c10*/  @!P0 BRA `(.L_x_29) ;  /* 0x00000080003c8947 */ /* 0x002fec0003800000 */
.L_x_139:
[----:B-1----:R-:W1:Y:S01]  /*1c20*/  LDS.128 R4, [R4+0x100] ;  /* 0x0001000004047984 */ /* 0x002e620000000c00 */
[----:B------:R-:W-:Y:S01]  /*1c30*/  ISETP.GE.AND P0, PT, R2, 0x1, PT ;  /* 0x000000010200780c */ /* 0x000fe20003f06270 */
[----:B------:R-:W-:Y:S01]  /*1c40*/  VIADD R8, R8, 0xa0 ;  /* 0x000000a008087836 */ /* 0x000fe20000000000 */
[----:B------:R-:W-:Y:S01]  /*1c50*/  @!PT LDS RZ, [RZ] ;  /* 0x00000000fffff984 */ /* 0x000fe20000000800 */
[----:B------:R-:W-:Y:S01]  /*1c60*/  @!PT LDS RZ, [RZ] ;  /* 0x00000000fffff984 */ /* 0x000fe20000000800 */
[----:B------:R-:W-:Y:S01]  /*1c70*/  @!PT LDS RZ, [RZ] ;  /* 0x00000000fffff984 */ /* 0x000fe20000000800 */
[----:B------:R-:W-:Y:S01]  /*1c80*/  @!PT LDS RZ, [RZ] ;  /* 0x00000000fffff984 */ /* 0x000fe20000000800 */
[----:B------:R2:W-:Y:S06]  /*1c90*/  MEMBAR.ALL.CTA ;  /* 0x0000000000007992 */ /* 0x0005ec0000008000 */
[----:B--2---:R-:W2:Y:S01]  /*1ca0*/  FENCE.VIEW.ASYNC.S ;  /* 0x00000000000073c6 */ /* 0x004ea20000000000 */
[----:B------:R-:W-:-:S04]  /*1cb0*/  PRMT R8, RZ, 0x654, R8 ;  /* 0x00000654ff087816 */ /* 0x000fc80000000008 */
[----:B--2---:R2:W-:Y:S01]  /*1cc0*/  SYNCS.ARRIVE.TRANS64.RED.A1T0 RZ, [R8+URZ], RZ ;  /* 0x000000ff08ff79a7 */ /* 0x0045e200081004ff */
[----:B-1----:R-:W-:-:S13]  /*1cd0*/  LOP3.LUT P2, RZ, R6, 0x1, RZ, 0xc0, !PT ;  /* 0x0000000106ff7812 */ /* 0x002fda000784c0ff */
[----:B------:R-:W-:Y:S01]  /*1ce0*/  @P2 SHF.R.U32.HI R9, RZ, 0x10, R5 ;  /* 0x00000010ff092819 */ /* 0x000fe20000011605 */
[----:B------:R-:W-:Y:S01]  /*1cf0*/  VOTEU.ANY UP0, P2 ;  /* 0x0000000000ff7886 */ /* 0x000fe20001000100 */
[----:B------:R-:W-:Y:S02]  /*1d00*/  @P2 MOV R13, R4 ;  /* 0x00000004000d2202 */ /* 0x000fe40000000f00 */
[----:B------:R-:W-:Y:S02]  /*1d10*/  @P2 R2UR.BROADCAST UR8, R9 ;  /* 0x00000000090822ca */ /* 0x000fe400008e0000 */
[----:B------:R-:W-:-:S11]  /*1d20*/  @P2 LOP3.LUT R10, R5, 0xffff, RZ, 0xc0, !PT ;  /* 0x0000ffff050a2812 */ /* 0x000fd600078ec0ff */
[----:B------:R-:W-:Y:S01]  /*1d30*/  @UP0 UMOV UR36, UR8 ;  /* 0x0000000800240c82 */ /* 0x000fe20008000000 */
[----:B--2---:R-:W-:Y:S05]  /*1d40*/  @!P0 BRA `(.L_x_30) ;  /* 0x0000000000b88947 */ /* 0x004fea0003800000 */
[----:B------:R-:W4:Y:S01]  /*1d50*/  LDC.64 R6, c[0x0][0xd18] ;  /* 0x00034600ff067b82 */ /* 0x000f220000000a00 */
[----:B------:R-:W-:-:S07]  /*1d60*/  ISETP.NE.AND P3, PT, R2, 0x1, PT ;  /* 0x000000010200780c */ /* 0x000fce0003f65270 */
[----:B------:R-:W1:Y:S08]  /*1d70*/  LDC.64 R8, c[0x0][0xd10] ;  /* 0x00034400ff087b82 */ /* 0x000e700000000a00 */
[----:B------:R-:W2:Y:S08]  /*1d80*/  LDC R18, c[0x0][0xd20] ;  /* 0x00034800ff127b82 */ /* 0x000eb00000000800 */
[----:B------:R-:W3:Y:S01]  /*1d90*/  LDC R20, c[0x0][0xd0c] ;  /* 0x00034300ff147b82 */ /* 0x000ee20000000800 */
[----:B----4-:R-:W-:Y:S01]  /*1da0*/  IMAD.HI.U32 R19, R0, R7, RZ ;  /* 0x0000000700137227 */ /* 0x010fe200078e00ff */
[----:B------:R-:W-:-:S03]  /*1db0*/  ISETP.NE.AND P0, PT, R6, 0x1, PT ;  /* 0x000000010600780c */ /* 0x000fc60003f05270 */
[----:B------:R-:W-:-:S03]  /*1dc0*/  IMAD.HI.U32 R7, R10, R7, RZ ;  /* 0x000000070a077227 */ /* 0x000fc600078e00ff */
[----:B------:R-:W4:Y:S01]  /*1dd0*/  LDC.64 R4, c[0x0][0xd28] ;  /* 0x00034a00ff047b82 */ /* 0x000f220000000a00 */
[----:B-1----:R-:W-:-:S04]  /*1de0*/  IMAD.HI.U32 R22, R11, R8, RZ ;  /* 0x000000080b167227 */ /* 0x002fc800078e00ff */
[----:B------:R-:W-:Y:S01]  /*1df0*/  IMAD.HI.U32 R24, R13, R8, RZ ;  /* 0x000000080d187227 */ /* 0x000fe200078e00ff */
[----:B------:R-:W-:Y:S02]  /*1e00*/  SHF.R.U32.HI R22, RZ, R9, R22 ;  /* 0x00000009ff167219 */ /* 0x000fe40000011616 */
[-C--:B--2---:R-:W-:Y:S02]  /*1e10*/  SHF.R.U32.HI R19, RZ, R18.reuse, R19 ;  /* 0x00000012ff137219 */ /* 0x084fe40000011613 */
[----:B------:R-:W-:Y:S02]  /*1e20*/  SHF.R.U32.HI R7, RZ, R18, R7 ;  /* 0x00000012ff077219 */ /* 0x000fe40000011607 */
[----:B------:R-:W-:Y:S02]  /*1e30*/  SEL R19, R0, R19, !P0 ;  /* 0x0000001300137207 */ /* 0x000fe40004000000 */
[----:B------:R-:W-:Y:S02]  /*1e40*/  SHF.R.U32.HI R24, RZ, R9, R24 ;  /* 0x00000009ff187219 */ /* 0x000fe40000011618 */
[----:B---3--:R-:W-:-:S02]  /*1e50*/  ISETP.NE.AND P1, PT, R20, 0x1, PT ;  /* 0x000000011400780c */ /* 0x008fc40003f25270 */
[----:B------:R-:W-:Y:S02]  /*1e60*/  SEL R7, R10, R7, !P0 ;  /* 0x000000070a077207 */ /* 0x000fe40004000000 */
[----:B------:R-:W-:Y:S02]  /*1e70*/  SEL R21, R11, R22, !P1 ;  /* 0x000000160b157207 */ /* 0x000fe40004800000 */
[----:B------:R-:W-:Y:S01]  /*1e80*/  SEL R9, R13, R24, !P1 ;  /* 0x000000180d097207 */ /* 0x000fe20004800000 */
[----:B----4-:R-:W-:-:S04]  /*1e90*/  IMAD.HI.U32 R22, R19, R4, RZ ;  /* 0x0000000413167227 */ /* 0x010fc800078e00ff */
[----:B------:R-:W-:Y:S01]  /*1ea0*/  IMAD.HI.U32 R8, R21, R4, RZ ;  /* 0x0000000415087227 */ /* 0x000fe200078e00ff */
[----:B------:R-:W-:-:S04]  /*1eb0*/  @P3 SHF.R.U32.HI R19, RZ, R5, R22 ;  /* 0x00000005ff133219 */ /* 0x000fc80000011616 */
[----:B------:R-:W-:Y:S01]  /*1ec0*/  @P3 SHF.R.U32.HI R21, RZ, R5, R8 ;  /* 0x00000005ff153219 */ /* 0x000fe20000011608 */
[----:B------:R-:W-:-:S04]  /*1ed0*/  IMAD R19, R2, R19, RZ ;  /* 0x0000001302137224 */ /* 0x000fc800078e02ff */
[----:B------:R-:W-:Y:S01]  /*1ee0*/  IMAD R8, R2, R21, RZ ;  /* 0x0000001502087224 */ /* 0x000fe200078e02ff */
[C---:B------:R-:W-:Y:S02]  /*1ef0*/  ISETP.GE.AND P0, PT, R7.reuse, R19, PT ;  /* 0x000000130700720c */ /* 0x040fe40003f06270 */
[----:B------:R-:W-:Y:S02]  /*1f00*/  IADD3 R19, PT, PT, -R7, RZ, RZ ;  /* 0x000000ff07137210 */ /* 0x000fe40007ffe1ff */
[----:B------:R-:W-:Y:S01]  /*1f10*/  ISETP.GE.OR P0, PT, R9, R8, P0 ;  /* 0x000000080900720c */ /* 0x000fe20000706670 */
[----:B------:R-:W-:-:S04]  /*1f20*/  IMAD.HI.U32 R8, R7, R4, RZ ;  /* 0x0000000407087227 */ /* 0x000fc800078e00ff */
[----:B------:R-:W-:Y:S01]  /*1f30*/  IMAD R10, R6, R19, R10 ;  /* 0x00000013060a7224 */ /* 0x000fe200078e020a */
[----:B------:R-:W-:-:S04]  /*1f40*/  SHF.R.U32.HI R8, RZ, R5, R8 ;  /* 0x00000005ff087219 */ /* 0x000fc80000011608 */
[----:B------:R-:W-:-:S03]  /*1f50*/  SEL R8, R7, R8, !P3 ;  /* 0x0000000807087207 */ /* 0x000fc60005800000 */
[----:B------:R-:W-:-:S04]  /*1f60*/  @!P0 IMAD.HI.U32 R18, R9, R4, RZ ;  /* 0x0000000409128227 */ /* 0x000fc800078e00ff */
[----:B------:R-:W-:Y:S01]  /*1f70*/  IMAD.MOV R4, RZ, RZ, -R8 ;  /* 0x000000ffff047224 */ /* 0x000fe200078e0a08 */
[----:B------:R-:W-:-:S03]  /*1f80*/  @!P0 SHF.R.U32.HI R18, RZ, R5, R18 ;  /* 0x00000005ff128219 */ /* 0x000fc60000011612 */
[----:B------:R-:W-:Y:S01]  /*1f90*/  IMAD R4, R2, R4, R7 ;  /* 0x0000000402047224 */ /* 0x000fe200078e0207 */
        /* <DEDUP_REMOVED lines=9> */
.L_x_30:
[----:B------:R-:W1:Y:S02]  /*2030*/  LDCU UR8, c[0x0][0xd30] ;  /* 0x0001a600ff0877ac */ /* 0x000e640008000800 */
[----:B-1----:R-:W-:-:S09]  /*2040*/  UISETP.NE.AND UP0, UPT, UR8, 0x1, UPT ;  /* 0x000000010800788c */ /* 0x002fd2000bf05270 */
        /* <DEDUP_REMOVED lines=16> */
[----:B------:R-:W-:-:S07]  /*2150*/  IMAD R10, R5, R4, R10 ;  /* 0x00000004050a7224 */ /* 0x000fce00078e020a */
.L_x_31:
[----:B------:R-:W-:Y:S01]  /*2160*/  VIADD R16, R16, 0x1 ;  /* 0x0000000110107836 */ /* 0x000fe20000000000 */
[----:B------:R-:W-:Y:S01]  /*2170*/  PLOP3.LUT P1, PT, PT, PT, PT, 0x80, 0x8 ;  /* 0x000000000008781c */ /* 0x000fe20003f2f070 */
[----:B------:R-:W-:Y:S02]  /*2180*/  IMAD.IADD R21, R13, 0x1, R88 ;  /* 0x000000010d157824 */ /* 0x000fe400078e0258 */
[----:B------:R-:W-:Y:S01]  /*2190*/  IMAD.IADD R20, R10, 0x1, R81 ;  /* 0x000000010a147824 */ /* 0x000fe200078e0251 */
[----:B------:R-:W-:-:S04]  /*21a0*/  ISETP.NE.AND P0, PT, R16, 0x2, PT ;  /* 0x000000021000780c */ /* 0x000fc80003f05270 */
[----:B------:R-:W-:Y:S02]  /*21b0*/  SEL R4, RZ, 0x1, P0 ;  /* 0x00000001ff047807 */ /* 0x000fe40000000000 */
[----:B------:R-:W-:Y:S02]  /*21c0*/  SEL R16, R16, RZ, P0 ;  /* 0x000000ff10107207 */ /* 0x000fe40000000000 */
[----:B------:R-:W-:Y:S01]  /*21d0*/  LOP3.LUT R15, R15, R4, RZ, 0x3c, !PT ;  /* 0x000000040f0f7212 */ /* 0x000fe200078e3cff */
[----:B------:R-:W-:Y:S06]  /*21e0*/  @P2 BRA `(.L_x_32) ;  /* 0xfffffff400282947 */ /* 0x000fec000383ffff */
[----:B------:R-:W-:Y:S01]  /*21f0*/  UIADD3 UR6, UPT, UPT, UR6, 0x20, URZ ;  /* 0x0000002006067890 */ /* 0x000fe2000fffe0ff */
[----:B------:R-:W-:-:S03]  /*2200*/  SHF.L.U32 R3, R17, 0x1f, RZ ;  /* 0x0000001f11037819 */ /* 0x000fc600000006ff */
[----:B------:R-:W-:-:S09]  /*2210*/  ULEA UR4, UR14, UR6, 0x3 ;  /* 0x000000060e047291 */ /* 0x000fd2000f8e18ff */
[----:B------:R-:W1:Y:S02]  /*2220*/  SYNCS.PHASECHK.TRANS64.TRYWAIT P0, [UR4], R3 ;  /* 0x00000003ff0075a7 */ /* 0x000e640008001104 */
[----:B-1----:R-:W-:Y:S05]  /*2230*/  @!P0 BRA `(.L_x_33) ;  /* 0x0000007800c88947 */ /* 0x002fea0003800000 */
.L_x_141:
[----:B------:R-:W-:-:S04]  /*2240*/  UIADD3 UR5, UPT, UPT, UR14, 0x1, URZ ;  /* 0x000000010e057890 */ /* 0x000fc8000fffe0ff */
[----:B------:R-:W-:-:S04]  /*2250*/  UISETP.NE.AND UP0, UPT, UR5, 0x4, UPT ;  /* 0x000000040500788c */ /* 0x000fc8000bf05270 */
[----:B------:R-:W-:Y:S02]  /*2260*/  USEL UR7, URZ, 0x1, UP0 ;  /* 0x00000001ff077887 */ /* 0x000fe40008000000 */
[----:B------:R-:W-:-:S04]  /*2270*/  USEL UR5, UR5, URZ, UP0 ;  /* 0x000000ff05057287 */ /* 0x000fc80008000000 */
[----:B------:R-:W-:Y:S01]  /*2280*/  ULEA UR4, UR5, UR6, 0x3 ;  /* 0x0000000605047291 */ /* 0x000fe2000f8e18ff */
[----:B------:R-:W-:-:S04]  /*2290*/  LOP3.LUT R2, R17, UR7, RZ, 0x3c, !PT ;  /* 0x0000000711027c12 */ /* 0x000fc8000f8e3cff */
[----:B-1----:R-:W-:-:S04]  /*22a0*/  SHF.L.U32 R3, R2, 0x1f, RZ ;  /* 0x0000001f02037819 */ /* 0x002fc800000006ff */
[----:B------:R-:W1:Y:S02]  /*22b0*/  SYNCS.PHASECHK.TRANS64.TRYWAIT P0, [UR4], R3 ;  /* 0x00000003ff0075a7 */ /* 0x000e640008001104 */
[----:B-1----:R-:W-:Y:S05]  /*22c0*/  @!P0 BRA `(.L_x_34) ;  /* 0x0000007800bc8947 */ /* 0x002fea0003800000 */
.L_x_143:
        /* <DEDUP_REMOVED lines=9> */
.L_x_145:
[----:B------:R-:W-:-:S04]  /*2360*/  UIADD3 UR5, UPT, UPT, UR5, 0x1, URZ ;  /* 0x0000000105057890 */ /* 0x000fc8000fffe0ff */
[----:B------:R-:W-:-:S04]  /*2370*/  UISETP.NE.AND UP0, UPT, UR5, 0x4, UPT ;  /* 0x000000040500788c */ /* 0x000fc8000bf05270 */
[----:B------:R-:W-:Y:S02]  /*2380*/  USEL UR4, URZ, 0x1, UP0 ;  /* 0x00000001ff047887 */ /* 0x000fe40008000000 */
[----:B------:R-:W-:-:S04]  /*2390*/  USEL UR5, UR5, URZ, UP0 ;  /* 0x000000ff05057287 */ /* 0x000fc80008000000 */
[----:B------:R-:W-:Y:S01]  /*23a0*/  ULEA UR5, UR5, UR6, 0x3 ;  /* 0x0000000605057291 */ /* 0x000fe2000f8e18ff */
[----:B-1----:R-:W-:-:S04]  /*23b0*/  LOP3.LUT R3, R2, UR4, RZ, 0x3c, !PT ;  /* 0x0000000402037c12 */ /* 0x002fc8000f8e3cff */
[----:B------:R-:W-:Y:S01]  /*23c0*/  SHF.L.U32 R3, R3, 0x1f, RZ ;  /* 0x0000001f03037819 */ /* 0x000fe200000006ff */
[----:B----4-:R-:W-:-:S07]  /*23d0*/  IMAD.U32 R0, RZ, RZ, UR5 ;  /* 0x00000005ff007e24 */ /* 0x010fce000f8e00ff */
.L_x_36:
[----:B-1----:R1:W2:Y:S02]  /*23e0*/  SYNCS.PHASECHK.TRANS64.TRYWAIT P0, [R0+URZ], R3 ;  /* 0x00000003000075a7 */ /* 0x0022a400080011ff */
[----:B--2---:R-:W-:Y:S05]  /*23f0*/  @!P0 NANOSLEEP.SYNCS 0x989680 ;  /* 0x009896800000895d */ /* 0x004fea0003900000 */
[----:B------:R-:W2:Y:S02]  /*2400*/  @!P0 SYNCS.PHASECHK.TRANS64 P0, [R0+URZ], R3 ;  /* 0x00000003000085a7 */ /* 0x000ea400080010ff */
[----:B--2---:R-:W-:Y:S05]  /*2410*/  @P0 EXIT ;  /* 0x000000000000094d */ /* 0x004fea0003800000 */
[----:B------:R-:W-:Y:S05]  /*2420*/  BRA `(.L_x_36) ;  /* 0xfffffffc00ec7947 */ /* 0x000fea000383ffff */
.L_x_22:
[----:B------:R-:W-:-:S04]  /*2430*/  UISETP.NE.AND UP1, UPT, UR37, URZ, UPT ;  /* 0x000000ff2500728c */ /* 0x000fc8000bf25270 */
[----:B------:R-:W-:-:S09]  /*2440*/  UISETP.NE.OR UP1, UPT, UR10, 0x1, UP1 ;  /* 0x000000010a00788c */ /* 0x000fd20008f25670 */
[----:B------:R-:W-:Y:S05]  /*2450*/  BRA.U UP1, `(.L_x_37) ;  /* 0x00000005014c7547 */ /* 0x000fea000b800000 */
[----:B------:R-:W-:Y:S01]  /*2460*/  HFMA2 R10, -RZ, RZ, 0, 0 ;  /* 0x00000000ff0a7431 */ /* 0x000fe200000001ff */
[----:B------:R-:W-:Y:S01]  /*2470*/  ISETP.GE.U32.AND P2, PT, R11, 0x2, PT ;  /* 0x000000020b00780c */ /* 0x000fe20003f46070 */
[----:B------:R-:W-:Y:S01]  /*2480*/  IMAD.MOV.U32 R12, RZ, RZ, 0x1 ;  /* 0x00000001ff0c7424 */ /* 0x000fe200078e00ff */
[----:B------:R-:W-:Y:S01]  /*2490*/  CS2R R8, SRZ ;  /* 0x0000000000087805 */ /* 0x000fe2000001ff00 */
[----:B------:R-:W-:Y:S01]  /*24a0*/  IMAD.MOV.U32 R3, RZ, RZ, RZ ;  /* 0x000000ffff037224 */ /* 0x000fe200078e00ff */
[----:B------:R-:W-:Y:S01]  /*24b0*/  UMOV UR4, 0x400 ;  /* 0x0000040000047882 */ /* 0x000fe20000000000 */
[----:B------:R-:W-:Y:S01]  /*24c0*/  UMOV UR6, URZ ;  /* 0x000000ff00067c82 */ /* 0x000fe20008000000 */
[----:B------:R-:W-:-:S12]  /*24d0*/  ULEA UR37, UR37, UR4, 0x18 ;  /* 0x0000000425257291 */ /* 0x000fd8000f8ec0ff */
.L_x_41:
[----:B------:R-:W-:Y:S02]  /*24e0*/  LEA R0, R3, UR37, 0x3 ;  /* 0x0000002503007c11 */ /* 0x000fe4000f8e18ff */
[----:B------:R-:W-:-:S03]  /*24f0*/  SHF.L.U32 R5, R8, 0x1f, RZ ;  /* 0x0000001f08057819 */ /* 0x000fc600000006ff */
[----:B------:R-:W-:Y:S01]  /*2500*/  VIADD R4, R0, 0xe0 ;  /* 0x000000e000047836 */ /* 0x000fe20000000000 */
[----:B------:R-:W1:Y:S02]  /*2510*/  SYNCS.PHASECHK.TRANS64.TRYWAIT P0, [R0+URZ+0xd0], R5 ;  /* 0x0000d005000075a7 */ /* 0x000e6400080011ff */
[----:B-1----:R-:W-:Y:S05]  /*2520*/  @!P0 BRA `(.L_x_38) ;  /* 0x0000007800548947 */ /* 0x002fea0003800000 */
.L_x_146:
[----:B------:R-:W-:Y:S01]  /*2530*/  ULEA UR5, UR6, UR37, 0x3 ;  /* 0x0000002506057291 */ /* 0x000fe2000f8e18ff */
[----:B------:R-:W-:Y:S01]  /*2540*/  PRMT R4, RZ, 0x654, R4 ;  /* 0x00000654ff047816 */ /* 0x000fe20000000004 */
[----:B-1----:R-:W-:Y:S01]  /*2550*/  @!P2 IMAD.MOV.U32 R5, RZ, RZ, 0x10 ;  /* 0x00000010ff05a424 */ /* 0x002fe200078e00ff */
[----:B------:R-:W-:Y:S01]  /*2560*/  SHF.L.U32 R7, R12, 0x1f, RZ ;  /* 0x0000001f0c077819 */ /* 0x000fe200000006ff */
[----:B------:R-:W-:Y:S01]  /*2570*/  UIADD3 UR4, UPT, UPT, UR5, 0x90, URZ ;  /* 0x0000009005047890 */ /* 0x000fe2000fffe0ff */
[----:B------:R1:W-:Y:S05]  /*2580*/  SYNCS.ARRIVE.TRANS64.RED.A1T0 RZ, [R4+URZ], RZ ;  /* 0x000000ff04ff79a7 */ /* 0x0003ea00081004ff */
[----:B------:R-:W-:Y:S01]  /*2590*/  IMAD.U32 R0, RZ, RZ, UR4 ;  /* 0x00000004ff007e24 */ /* 0x000fe2000f8e00ff */
[----:B------:R-:W2:Y:S04]  /*25a0*/  SYNCS.PHASECHK.TRANS64.TRYWAIT P0, [UR5+0xa0], R7 ;  /* 0x0000a007ff0075a7 */ /* 0x000ea80008001105 */
[----:B------:R-:W-:Y:S01]  /*25b0*/  PRMT R13, R11, 0x654, R0 ;  /* 0x000006540b0d7816 */ /* 0x000fe20000000000 */
[----:B-12---:R-:W-:Y:S06]  /*25c0*/  @!P0 BRA `(.L_x_39) ;  /* 0x0000007800408947 */ /* 0x006fec0003800000 */
.L_x_148:
[----:B------:R-:W-:Y:S01]  /*25d0*/  ULEA UR4, UR6, UR37, 0x4 ;  /* 0x0000002506047291 */ /* 0x000fe2000f8e20ff */
[----:B------:R-:W-:Y:S01]  /*25e0*/  SEL R2, R13, R2, !P2 ;  /* 0x000000020d027207 */ /* 0x000fe20005000000 */
[----:B------:R-:W-:Y:S01]  /*25f0*/  UIADD3 UR5, UPT, UPT, UR5, 0x90, URZ ;  /* 0x0000009005057890 */ /* 0x000fe2000fffe0ff */
[----:B-1----:R-:W-:Y:S01]  /*2600*/  LEA R0, R10, UR37, 0x3 ;  /* 0x000000250a007c11 */ /* 0x002fe2000f8e18ff */
[----:B------:R-:W-:Y:S01]  /*2610*/  UIADD3 UR4, UPT, UPT, UR4, 0x100, URZ ;  /* 0x0000010004047890 */ /* 0x000fe2000fffe0ff */
[----:B------:R1:W-:Y:S01]  /*2620*/  @!P2 SYNCS.ARRIVE.TRANS64.RED RZ, [R2+URZ], R5 ;  /* 0x0000000502ffa9a7 */ /* 0x0003e200080004ff */
[----:B------:R-:W-:Y:S01]  /*2630*/  UIADD3 UR6, UPT, UPT, UR6, 0x1, URZ ;  /* 0x0000000106067890 */ /* 0x000fe2000fffe0ff */
[----:B------:R-:W-:-:S03]  /*2640*/  VIADD R3, R3, 0x1 ;  /* 0x0000000103037836 */ /* 0x000fc60000000000 */
[----:B------:R-:W-:Y:S02]  /*2650*/  UISETP.NE.AND UP0, UPT, UR6, 0x2, UPT ;  /* 0x000000020600788c */ /* 0x000fe4000bf05270 */
[----:B------:R-:W-:Y:S01]  /*2660*/  ISETP.NE.AND P0, PT, R3, 0x2, PT ;  /* 0x000000020300780c */ /* 0x000fe20003f05270 */
[----:B------:R-:W-:Y:S06]  /*2670*/  UGETNEXTWORKID.BROADCAST [UR4], [UR5] ;  /* 0x00000000040073ca */ /* 0x000fec0008000100 */
[----:B------:R-:W-:Y:S02]  /*2680*/  USEL UR4, URZ, 0x1, UP0 ;  /* 0x00000001ff047887 */ /* 0x000fe40008000000 */
[----:B------:R-:W-:-:S04]  /*2690*/  USEL UR6, UR6, URZ, UP0 ;  /* 0x000000ff06067287 */ /* 0x000fc80008000000 */
[----:B------:R-:W-:Y:S02]  /*26a0*/  LOP3.LUT R12, R12, UR4, RZ, 0x3c, !PT ;  /* 0x000000040c0c7c12 */ /* 0x000fe4000f8e3cff */
[----:B-1----:R-:W-:-:S04]  /*26b0*/  SHF.L.U32 R5, R9, 0x1f, RZ ;  /* 0x0000001f09057819 */ /* 0x002fc800000006ff */
[----:B------:R-:W1:Y:S02]  /*26c0*/  SYNCS.PHASECHK.TRANS64.TRYWAIT P1, [R0+URZ+0x90], R5 ;  /* 0x00009005000075a7 */ /* 0x000e6400080211ff */
[----:B-1----:R-:W-:Y:S05]  /*26d0*/  @!P1 BRA `(.L_x_40) ;  /* 0x0000007800149947 */ /* 0x002fea0003800000 */
.L_x_149:
[----:B------:R-:W-:Y:S01]  /*26e0*/  LEA R4, R10, UR37, 0x4 ;  /* 0x000000250a047c11 */ /* 0x000fe2000f8e20ff */
[----:B-1----:R-:W-:Y:S01]  /*26f0*/  VIADD R0, R0, 0xa0 ;  /* 0x000000a000007836 */ /* 0x002fe20000000000 */
[----:B------:R-:W-:Y:S01]  /*2700*/  SEL R3, R3, RZ, P0 ;  /* 0x000000ff03037207 */ /* 0x000fe20000000000 */
[----:B------:R-:W-:-:S03]  /*2710*/  VIADD R10, R10, 0x1 ;  /* 0x000000010a0a7836 */ /* 0x000fc60000000000 */
[----:B------:R-:W1:Y:S01]  /*2720*/  LDS.128 R4, [R4+0x100] ;  /* 0x0001000004047984 */ /* 0x000e620000000c00 */
[----:B------:R-:W-:Y:S02]  /*2730*/  PRMT R0, RZ, 0x654, R0 ;  /* 0x00000654ff007816 */ /* 0x000fe40000000000 */
[C---:B------:R-:W-:Y:S01]  /*2740*/  ISETP.NE.AND P1, PT, R10.reuse, 0x2, PT ;  /* 0x000000020a00780c */ /* 0x040fe20003f25270 */
[----:B------:R-:W-:Y:S01]  /*2750*/  @!PT LDS RZ, [RZ] ;  /* 0x00000000fffff984 */ /* 0x000fe20000000800 */
[----:B------:R-:W-:Y:S01]  /*2760*/  @!PT LDS RZ, [RZ] ;  /* 0x00000000fffff984 */ /* 0x000fe20000000800 */
[----:B------:R-:W-:Y:S01]  /*2770*/  @!PT LDS RZ, [RZ] ;  /* 0x00000000fffff984 */ /* 0x000fe20000000800 */
[----:B------:R-:W-:Y:S01]  /*2780*/  @!PT LDS RZ, [RZ] ;  /* 0x00000000fffff984 */ /* 0x000fe20000000800 */
[----:B------:R2:W-:Y:S06]  /*2790*/  MEMBAR.ALL.CTA ;  /* 0x0000000000007992 */ /* 0x0005ec0000008000 */
[----:B--2---:R-:W2:Y:S01]  /*27a0*/  FENCE.VIEW.ASYNC.S ;  /* 0x00000000000073c6 */ /* 0x004ea20000000000 */
[----:B------:R-:W-:Y:S01]  /*27b0*/  SEL R10, R10, RZ, P1 ;  /* 0x000000ff0a0a7207 */ /* 0x000fe20000800000 */
[----:B--2---:R2:W-:Y:S01]  /*27c0*/  SYNCS.ARRIVE.TRANS64.RED.A1T0 RZ, [R0+URZ], RZ ;  /* 0x000000ff00ff79a7 */ /* 0x0045e200081004ff */
[----:B-1----:R-:W-:-:S02]  /*27d0*/  LOP3.LUT P3, RZ, R6, 0x1, RZ, 0xc0, !PT ;  /* 0x0000000106ff7812 */ /* 0x002fc4000786c0ff */
[----:B------:R-:W-:-:S04]  /*27e0*/  SEL R5, RZ, 0x1, P0 ;  /* 0x00000001ff057807 */ /* 0x000fc80000000000 */
[----:B------:R-:W-:Y:S02]  /*27f0*/  LOP3.LUT R8, R8, R5, RZ, 0x3c, !PT ;  /* 0x0000000508087212 */ /* 0x000fe400078e3cff */
[----:B--2---:R-:W-:-:S04]  /*2800*/  SEL R0, RZ, 0x1, P1 ;  /* 0x00000001ff007807 */ /* 0x004fc80000800000 */
[----:B------:R-:W-:Y:S01]  /*2810*/  LOP3.LUT R9, R9, R0, RZ, 0x3c, !PT ;  /* 0x0000000009097212 */ /* 0x000fe200078e3cff */
[----:B------:R-:W-:Y:S06]  /*2820*/  @P3 BRA `(.L_x_41) ;  /* 0xfffffffc002c3947 */ /* 0x000fec000383ffff */
[----:B------:R-:W-:Y:S01]  /*2830*/  ULEA UR5, UR6, UR37, 0x3 ;  /* 0x0000002506057291 */ /* 0x000fe2000f8e18ff */
[----:B------:R-:W-:-:S08]  /*2840*/  SHF.L.U32 R3, R12, 0x1f, RZ ;  /* 0x0000001f0c037819 */ /* 0x000fd000000006ff */
[----:B------:R-:W1:Y:S02]  /*2850*/  SYNCS.PHASECHK.TRANS64 P0, [UR5+0xa0], R3 ;  /* 0x0000a003ff0075a7 */ /* 0x000e640008001005 */
[----:B-1----:R-:W-:Y:S05]  /*2860*/  @P0 BRA `(.L_x_42) ;  /* 0x0000000000080947 */ /* 0x002fea0003800000 */
[----:B------:R-:W1:Y:S02]  /*2870*/  SYNCS.PHASECHK.TRANS64.TRYWAIT P0, [UR5+0xa0], R3 ;  /* 0x0000a003ff0075a7 */ /* 0x000e640008001105 */
[----:B-1----:R-:W-:Y:S05]  /*2880*/  @!P0 BRA `(.L_x_43) ;  /* 0x0000007400bc8947 */ /* 0x002fea0003800000 */
.L_x_42:
[----:B------:R-:W-:-:S04]  /*2890*/  UIADD3 UR4, UPT, UPT, UR6, 0x1, URZ ;  /* 0x0000000106047890 */ /* 0x000fc8000fffe0ff */
[----:B------:R-:W-:-:S04]  /*28a0*/  UISETP.NE.AND UP0, UPT, UR4, 0x2, UPT ;  /* 0x000000020400788c */ /* 0x000fc8000bf05270 */
[----:B------:R-:W-:Y:S02]  /*28b0*/  USEL UR7, URZ, 0x1, UP0 ;  /* 0x00000001ff077887 */ /* 0x000fe40008000000 */
[----:B------:R-:W-:-:S04]  /*28c0*/  USEL UR4, UR4, URZ, UP0 ;  /* 0x000000ff04047287 */ /* 0x000fc80008000000 */
[----:B------:R-:W-:Y:S01]  /*28d0*/  ULEA UR4, UR4, UR37, 0x3 ;  /* 0x0000002504047291 */ /* 0x000fe2000f8e18ff */
[----:B-1----:R-:W-:-:S04]  /*28e0*/  LOP3.LUT R3, R12, UR7, RZ, 0x3c, !PT ;  /* 0x000000070c037c12 */ /* 0x002fc8000f8e3cff */
[----:B------:R-:W-:-:S04]  /*28f0*/  SHF.L.U32 R0, R3, 0x1f, RZ ;  /* 0x0000001f03007819 */ /* 0x000fc800000006ff */
[----:B------:R-:W1:Y:S02]  /*2900*/  SYNCS.PHASECHK.TRANS64 P0, [UR4+0xa0], R0 ;  /* 0x0000a000ff0075a7 */ /* 0x000e640008001004 */
[----:B-1----:R-:W-:Y:S05]  /*2910*/  @P0 EXIT ;  /* 0x000000000000094d */ /* 0x002fea0003800000 */
[----:B------:R-:W-:Y:S02]  /*2920*/  SHF.L.U32 R3, R3, 0x1f, RZ ;  /* 0x0000001f03037819 */ /* 0x000fe400000006ff */
[----:B------:R-:W-:-:S07]  /*2930*/  MOV R0, UR4 ;  /* 0x0000000400007c02 */ /* 0x000fce0008000f00 */
.L_x_44:
[----:B-1----:R1:W2:Y:S02]  /*2940*/  SYNCS.PHASECHK.TRANS64.TRYWAIT P0, [R0+URZ+0xa0], R3 ;  /* 0x0000a003000075a7 */ /* 0x0022a400080011ff */
[----:B--2---:R-:W-:Y:S05]  /*2950*/  @!P0 NANOSLEEP.SYNCS 0x989680 ;  /* 0x009896800000895d */ /* 0x004fea0003900000 */
[----:B------:R-:W2:Y:S02]  /*2960*/  @!P0 SYNCS.PHASECHK.TRANS64 P0, [R0+URZ+0xa0], R3 ;  /* 0x0000a003000085a7 */ /* 0x000ea400080010ff */
[----:B--2---:R-:W-:Y:S05]  /*2970*/  @P0 EXIT ;  /* 0x000000000000094d */ /* 0x004fea0003800000 */
[----:B------:R-:W-:Y:S05]  /*2980*/  BRA `(.L_x_44) ;  /* 0xfffffffc00ec7947 */ /* 0x000fea000383ffff */
.L_x_37:
[----:B------:R-:W-:Y:S05]  /*2990*/  BRA.U UP4, `(.L_x_45) ;  /* 0x0000001104cc7547 */ /* 0x000fea000b800000 */
[----:B------:R-:W-:Y:S01]  /*29a0*/  UMOV UR6, 0x40 ;  /* 0x0000004000067882 */ /* 0x000fe20000000000 */
[----:B------:R-:W-:Y:S01]  /*29b0*/  NOP ;  /* 0x0000000000007918 */ /* 0x000fe20000000000 */
[----:B------:R-:W-:Y:S01]  /*29c0*/  ULEA UR6, UR37, UR6, 0x18 ;  /* 0x0000000625067291 */ /* 0x000fe2000f8ec0ff */
[----:B------:R-:W-:Y:S02]  /*29d0*/  UMOV UR7, 0x400 ;  /* 0x0000040000077882 */ /* 0x000fe40000000000 */
[----:B------:R-:W-:-:S06]  /*29e0*/  ULEA UR37, UR37, UR7, 0x18 ;  /* 0x0000000725257291 */ /* 0x000fcc000f8ec0ff */
[----:B------:R-:W1:Y:S02]  /*29f0*/  LDS.U8 R2, [UR6+0x1c] ;  /* 0x00001c06ff027984 */ /* 0x000e640008000000 */
[----:B-1----:R-:W-:-:S13]  /*2a00*/  ISETP.NE.AND P0, PT, R2, RZ, PT ;  /* 0x000000ff0200720c */ /* 0x002fda0003f05270 */
[----:B------:R-:W-:Y:S05]  /*2a10*/  @P0 BRA `(.L_x_46) ;  /* 0x0000000400080947 */ /* 0x000fea0003800000 */
[----:B------:R-:W-:Y:S02]  /*2a20*/  UISETP.NE.U32.AND UP0, UPT, UR4, 0x1, UPT ;  /* 0x000000010400788c */ /* 0x000fe4000bf05070 */
[----:B------:R-:W-:-:S07]  /*2a30*/  UIADD3 UR8, UPT, UPT, UR6, 0x8, URZ ;  /* 0x0000000806087890 */ /* 0x000fce000fffe0ff */
[----:B------:R-:W-:Y:S05]  /*2a40*/  BRA.U !UP0, `(.L_x_47) ;  /* 0x00000001089c7547 */ /* 0x000fea000b800000 */
[----:B------:R-:W-:Y:S01]  /*2a50*/  ELECT P0, URZ, PT ;  /* 0x0000000000ff782f */ /* 0x000fe20003800000 */
[----:B------:R-:W-:-:S12]  /*2a60*/  BSSY B0, `(.L_x_47) ;  /* 0x0000025000007945 */ /* 0x000fd80003800000 */
[----:B------:R-:W-:Y:S05]  /*2a70*/  @!P0 BRA `(.L_x_48) ;  /* 0x00000000008c8947 */ /* 0x000fea0003800000 */
[----:B------:R-:W-:-:S05]  /*2a80*/  UMOV UR7, 0x10 ;  /* 0x0000001000077882 */ /* 0x000fca0000000000 */
[----:B------:R-:W-:Y:S04]  /*2a90*/  DEPBAR.LE SB1, 0x36 ;  /* 0x00009d800000791a */ /* 0x000fe80000000000 */
[----:B------:R-:W1:Y:S02]  /*2aa0*/  UTCATOMSWS.2CTA.FIND_AND_SET.ALIGN UP1, UR7, UR7 ;  /* 0x00000007000775e3 */ /* 0x000e640008220800 */
[----:B-1----:R-:W-:Y:S01]  /*2ab0*/  MOV R9, UR7 ;  /* 0x0000000700097c02 */ /* 0x002fe20008000f00 */
[----:B------:R-:W-:Y:S06]  /*2ac0*/  BRA.U UP1, `(.L_x_49) ;  /* 0x0000000101187547 */ /* 0x000fec000b800000 */
.L_x_50:
[----:B------:R-:W-:Y:S05]  /*2ad0*/  NANOSLEEP 0x64 ;  /* 0x000000640000795d */ /* 0x000fea0003800000 */
[----:B------:R-:W-:-:S05]  /*2ae0*/  UMOV UR7, 0x10 ;  /* 0x0000001000077882 */ /* 0x000fca0000000000 */
[----:B------:R-:W-:Y:S04]  /*2af0*/  DEPBAR.LE SB1, 0x36 ;  /* 0x00009d800000791a */ /* 0x000fe80000000000 */
[----:B------:R-:W1:Y:S02]  /*2b00*/  UTCATOMSWS.2CTA.FIND_AND_SET.ALIGN UP1, UR7, UR7 ;  /* 0x00000007000775e3 */ /* 0x000e640008220800 */
[----:B-1----:R-:W-:Y:S01]  /*2b10*/  MOV R9, UR7 ;  /* 0x0000000700097c02 */ /* 0x002fe20008000f00 */
[----:B------:R-:W-:Y:S05]  /*2b20*/  BRA.U !UP1, `(.L_x_50) ;  /* 0xfffffffd09e87547 */ /* 0x000fea000b83ffff */
.L_x_49:
[----:B------:R-:W1:Y:S01]  /*2b30*/  LDS R5, [UR6+0x10] ;  /* 0x00001006ff057984 */ /* 0x000e620008000800 */
[----:B------:R-:W-:Y:S01]  /*2b40*/  IMAD.U32 R3, RZ, RZ, UR37 ;  /* 0x00000025ff037e24 */ /* 0x000fe2000f8e00ff */
[----:B------:R-:W-:-:S03]  /*2b50*/  MOV R2, UR5 ;  /* 0x0000000500027c02 */ /* 0x000fc60008000f00 */
[----:B------:R-:W-:Y:S01]  /*2b60*/  VIADD R3, R3, 0x120 ;  /* 0x0000012003037836 */ /* 0x000fe20000000000 */
[----:B-1----:R-:W-:-:S04]  /*2b70*/  SHF.L.U32 R5, R5, 0x1f, RZ ;  /* 0x0000001f05057819 */ /* 0x002fc800000006ff */
[----:B------:R-:W1:Y:S02]  /*2b80*/  SYNCS.PHASECHK.TRANS64.TRYWAIT P0, [UR6+0x8], R5 ;  /* 0x00000805ff0075a7 */ /* 0x000e640008001106 */
[----:B-1----:R-:W-:Y:S05]  /*2b90*/  @P0 BRA `(.L_x_51) ;  /* 0x0000000000080947 */ /* 0x002fea0003800000 */
[----:B------:R-:W1:Y:S02]  /*2ba0*/  SYNCS.PHASECHK.TRANS64.TRYWAIT P0, [UR6+0x8], R5 ;  /* 0x00000805ff0075a7 */ /* 0x000e640008001106 */
[----:B-1----:R-:W-:Y:S05]  /*2bb0*/  @!P0 BRA `(.L_x_52) ;  /* 0x0000007400088947 */ /* 0x002fea0003800000 */
.L_x_51:
[----:B-1----:R-:W-:Y:S01]  /*2bc0*/  HFMA2 R4, -RZ, RZ, 0, 5.9604644775390625e-08 ;  /* 0x00000001ff047431 */ /* 0x002fe200000001ff */
[----:B------:R-:W-:Y:S01]  /*2bd0*/  UPRMT UR7, UR5, 0x654, UR8 ;  /* 0x0000065405077896 */ /* 0x000fe20008000008 */
[----:B------:R-:W-:Y:S01]  /*2be0*/  IMAD.MOV.U32 R6, RZ, RZ, 0xffff ;  /* 0x0000ffffff067424 */ /* 0x000fe200078e00ff */
[----:B------:R-:W-:Y:S01]  /*2bf0*/  PRMT R2, R2, 0x654, R3 ;  /* 0x0000065402027816 */ /* 0x000fe20000000003 */
[----:B------:R-:W-:Y:S02]  /*2c00*/  IMAD.MOV.U32 R5, RZ, RZ, 0x4 ;  /* 0x00000004ff057424 */ /* 0x000fe400078e00ff */
[----:B------:R-:W-:Y:S01]  /*2c10*/  IMAD.SHL.U32 R8, R9, 0x20, RZ ;  /* 0x0000002009087824 */ /* 0x000fe200078e00ff */
[----:B------:R-:W-:Y:S02]  /*2c20*/  MOV R3, UR7 ;  /* 0x0000000700037c02 */ /* 0x000fe40008000f00 */
[-C--:B------:R-:W-:Y:S01]  /*2c30*/  SHF.L.U32 R7, R6, R9.reuse, RZ ;  /* 0x0000000906077219 */ /* 0x080fe200000006ff */
[----:B------:R1:W-:Y:S01]  /*2c40*/  SYNCS.ARRIVE.TRANS64.RED RZ, [UR7], R5 ;  /* 0x00000005ffff79a7 */ /* 0x0003e20008000407 */
[----:B------:R-:W-:Y:S01]  /*2c50*/  SHF.L.U32 R6, R4, R9, RZ ;  /* 0x0000000904067219 */ /* 0x000fe200000006ff */
[----:B------:R1:W-:Y:S04]  /*2c60*/  STS [UR37+0x120], R8 ;  /* 0x00012008ff007988 */ /* 0x0003e80008000825 */
[----:B------:R1:W-:Y:S04]  /*2c70*/  STAS [R2.64], R9 ;  /* 0x0000000902007dbd */ /* 0x0003e8000c0008ff */
[----:B------:R1:W-:Y:S04]  /*2c80*/  ATOMS.OR RZ, [UR6+0x14], R7 ;  /* 0x00001407ffff798c */ /* 0x0003e8000b000006 */
[----:B------:R1:W-:Y:S04]  /*2c90*/  ATOMS.OR RZ, [UR6+0x18], R6 ;  /* 0x00001806ffff798c */ /* 0x0003e8000b000006 */
[----:B------:R1:W-:Y:S02]  /*2ca0*/  ATOMS.XOR RZ, [UR6+0x10], R4 ;  /* 0x00001004ffff798c */ /* 0x0003e4000b800006 */
.L_x_48:
[----:B------:R-:W-:Y:S05]  /*2cb0*/  BSYNC B0 ;  /* 0x0000000000007941 */ /* 0x000fea0003800000 */
.L_x_47:
[----:B------:R-:W-:Y:S05]  /*2cc0*/  BRA.U UP0, `(.L_x_53) ;  /* 0x00000001006c7547 */ /* 0x000fea000b800000 */
[----:B------:R-:W-:-:S03]  /*2cd0*/  UMOV UR7, 0xffffffff ;  /* 0xffffffff00077882 */ /* 0x000fc60000000000 */
[----:B------:R-:W-:Y:S05]  /*2ce0*/  BRA.DIV UR7, `(.L_x_54) ;  /* 0x0000007207d47947 */ /* 0x000fea000b800000 */
[----:B------:R-:W-:-:S13]  /*2cf0*/  ELECT P6, URZ, PT ;  /* 0x0000000000ff782f */ /* 0x000fda00038c0000 */
.L_x_153:
[----:B------:R-:W-:Y:S05]  /*2d00*/  @!P6 BRA `(.L_x_53) ;  /* 0x00000000005ce947 */ /* 0x000fea0003800000 */
[----:B-1----:R-:W1:Y:S02]  /*2d10*/  LDS R3, [UR6+0x10] ;  /* 0x00001006ff037984 */ /* 0x002e640008000800 */
[----:B-1----:R-:W-:-:S04]  /*2d20*/  SHF.L.U32 R3, R3, 0x1f, RZ ;  /* 0x0000001f03037819 */ /* 0x002fc800000006ff */
[----:B------:R-:W1:Y:S02]  /*2d30*/  SYNCS.PHASECHK.TRANS64.TRYWAIT P0, [UR6+0x8], R3 ;  /* 0x00000803ff0075a7 */ /* 0x000e640008001106 */
[----:B-1----:R-:W-:Y:S05]  /*2d40*/  @P0 BRA `(.L_x_55) ;  /* 0x0000000000080947 */ /* 0x002fea0003800000 */
[----:B------:R-:W1:Y:S02]  /*2d50*/  SYNCS.PHASECHK.TRANS64.TRYWAIT P0, [UR6+0x8], R3 ;  /* 0x00000803ff0075a7 */ /* 0x000e640008001106 */
[----:B-1----:R-:W-:Y:S05]  /*2d60*/  @!P0 BRA `(.L_x_56) ;  /* 0x0000007000d48947 */ /* 0x002fea0003800000 */
.L_x_55:
[----:B------:R-:W2:Y:S01]  /*2d70*/  LDS R5, [UR37+0x120] ;  /* 0x00012025ff057984 */ /* 0x000ea20008000800 */
[----:B-1----:R-:W-:Y:S02]  /*2d80*/  HFMA2 R2, -RZ, RZ, 0, 5.9604644775390625e-08 ;  /* 0x00000001ff027431 */ /* 0x002fe400000001ff */
[----:B------:R-:W-:Y:S01]  /*2d90*/  IMAD.MOV.U32 R3, RZ, RZ, 0xffff ;  /* 0x0000ffffff037424 */ /* 0x000fe200078e00ff */
[----:B------:R-:W-:Y:S01]  /*2da0*/  UPRMT UR7, UR5, 0x654, UR8 ;  /* 0x0000065405077896 */ /* 0x000fe20008000008 */
[----:B--2---:R-:W-:-:S03]  /*2db0*/  IMAD.SHL.U32 R4, R5, 0x20, RZ ;  /* 0x0000002005047824 */ /* 0x004fc600078e00ff */
[-C--:B------:R-:W-:Y:S02]  /*2dc0*/  SHF.L.U32 R3, R3, R5.reuse, RZ ;  /* 0x0000000503037219 */ /* 0x080fe400000006ff */
[----:B------:R-:W-:Y:S01]  /*2dd0*/  SHF.L.U32 R5, R2, R5, RZ ;  /* 0x0000000502057219 */ /* 0x000fe200000006ff */
[----:B------:R2:W-:Y:S04]  /*2de0*/  STS [UR37+0x120], R4 ;  /* 0x00012004ff007988 */ /* 0x0005e80008000825 */
[----:B------:R2:W-:Y:S04]  /*2df0*/  ATOMS.OR RZ, [UR6+0x14], R3 ;  /* 0x00001403ffff798c */ /* 0x0005e8000b000006 */
[----:B------:R2:W-:Y:S01]  /*2e00*/  ATOMS.OR RZ, [UR6+0x18], R5 ;  /* 0x00001805ffff798c */ /* 0x0005e2000b000006 */
[----:B------:R-:W-:Y:S03]  /*2e10*/  SYNCS.ARRIVE.TRANS64.RED.A1T0 RZ, [UR7], RZ ;  /* 0x000000ffffff79a7 */ /* 0x000fe60008100407 */
[----:B------:R2:W-:Y:S01]  /*2e20*/  ATOMS.XOR RZ, [UR6+0x10], R2 ;  /* 0x00001002ffff798c */ /* 0x0005e2000b800006 */
[----:B------:R-:W-:Y:S05]  /*2e30*/  BRA `(.L_x_53) ;  /* 0x0000000000107947 */ /* 0x000fea0003800000 */
.L_x_46:
[----:B------:R-:W-:-:S05]  /*2e40*/  MOV R2, 0xffffffff ;  /* 0xffffffff00027802 */ /* 0x000fca0000000f00 */
[----:B------:R1:W-:Y:S02]  /*2e50*/  STS [UR37+0x120], R2 ;  /* 0x00012002ff007988 */ /* 0x0003e40008000825 */
[----:B-1----:R-:W-:Y:S02]  /*2e60*/  MOV R2, 0x2e80 ;  /* 0x00002e8000027802 */ /* 0x002fe40000000f00 */
[----:B-----5:R-:W-:Y:S05]  /*2e70*/  CALL.REL.NOINC `($__internal_1_$__cuda_sm10x_tcgen05_guardrail_trap_phase_invalid_during_alloc) ;  /* 0x0000007800787944 */ /* 0x020fea0003c00000 */
.L_x_53:
[----:B------:R-:W-:Y:S05]  /*2e80*/  WARPSYNC.ALL ;  /* 0x0000000000007948 */ /* 0x000fea0003800000 */
[----:B------:R-:W3:Y:S01]  /*2e90*/  S2UR UR6, SR_CgaCtaId ;  /* 0x00000000000679c3 */ /* 0x000ee20000008800 */
[----:B------:R-:W-:Y:S01]  /*2ea0*/  UMOV UR7, 0x400 ;  /* 0x0000040000077882 */ /* 0x000fe20000000000 */
[----:B------:R-:W-:-:S06]  /*2eb0*/  NOP ;  /* 0x0000000000007918 */ /* 0x000fcc0000000000 */
[----:B------:R-:W-:Y:S06]  /*2ec0*/  BAR.ARV 0x6, 0xa0 ;  /* 0x0182800000007b1d */ /* 0x000fec0000002000 */
[----:B------:R-:W-:Y:S01]  /*2ed0*/  LOP3.LUT R10, R10, 0xffff, RZ, 0xc0, !PT ;  /* 0x0000ffff0a0a7812 */ /* 0x000fe200078ec0ff */
[----:B------:R-:W-:Y:S01]  /*2ee0*/  UISETP.LT.AND UP0, UPT, UR15, 0x1, UPT ;  /* 0x000000010f00788c */ /* 0x000fe2000bf01270 */
[----:B------:R-:W-:Y:S01]  /*2ef0*/  LOP3.LUT R0, R0, 0xffff, RZ, 0xc0, !PT ;  /* 0x0000ffff00007812 */ /* 0x000fe200078ec0ff */
[----:B-1----:R-:W-:Y:S01]  /*2f00*/  IMAD.MOV.U32 R9, RZ, RZ, 0x1 ;  /* 0x00000001ff097424 */ /* 0x002fe200078e00ff */
[----:B------:R-:W-:Y:S01]  /*2f10*/  R2UR UR11, R10 ;  /* 0x000000000a0b72ca */ /* 0x000fe200000e0000 */
[----:B------:R-:W-:Y:S01]  /*2f20*/  USEL UR12, UR15, 0x1, !UP0 ;  /* 0x000000010f0c7887 */ /* 0x000fe2000c000000 */
[----:B------:R-:W-:Y:S01]  /*2f30*/  R2UR UR10, R0 ;  /* 0x00000000000a72ca */ /* 0x000fe200000e0000 */
[----:B------:R-:W-:Y:S01]  /*2f40*/  IMAD.MOV.U32 R8, RZ, RZ, RZ ;  /* 0x000000ffff087224 */ /* 0x000fe200078e00ff */
[----:B------:R-:W-:Y:S01]  /*2f50*/  UMOV UR22, URZ ;  /* 0x000000ff00167c82 */ /* 0x000fe20008000000 */
[----:B------:R-:W-:Y:S01]  /*2f60*/  UMOV UR21, URZ ;  /* 0x000000ff00157c82 */ /* 0x000fe20008000000 */
[----:B---3--:R-:W-:-:S02]  /*2f70*/  ULEA UR6, UR6, UR7, 0x18 ;  /* 0x0000000706067291 */ /* 0x008fc4000f8ec0ff */
[----:B------:R-:W-:Y:S02]  /*2f80*/  UIADD3 UR12, UPT, UPT, -UR12, URZ, URZ ;  /* 0x000000ff0c0c7290 */ /* 0x000fe4000fffe1ff */
[----:B------:R-:W-:Y:S02]  /*2f90*/  UIADD3 UR13, UPT, UPT, UR6, 0x10400, URZ ;  /* 0x00010400060d7890 */ /* 0x000fe4000fffe0ff */
[----:B------:R-:W-:Y:S02]  /*2fa0*/  UIADD3 UR14, UPT, UPT, UR6, 0x20400, URZ ;  /* 0x00020400060e7890 */ /* 0x000fe4000fffe0ff */
[----:B------:R-:W-:Y:S01]  /*2fb0*/  UIADD3 UR16, UPT, UPT, UR6, 0x30400, URZ ;  /* 0x0003040006107890 */ /* 0x000fe2000fffe0ff */
[----:B--2---:R-:W1:Y:S01]  /*2fc0*/  LDS R2, [UR6+0x120] ;  /* 0x00012006ff027984 */ /* 0x004e620008000800 */
[----:B------:R-:W-:Y:S02]  /*2fd0*/  USHF.R.U32.HI UR13, URZ, 0x4, UR13 ;  /* 0x00000004ff0d7899 */ /* 0x000fe4000801160d */
[----:B------:R-:W-:-:S02]  /*2fe0*/  USHF.R.U32.HI UR14, URZ, 0x4, UR14 ;  /* 0x00000004ff0e7899 */ /* 0x000fc4000801160e */
[----:B------:R-:W-:Y:S02]  /*2ff0*/  USHF.R.U32.HI UR16, URZ, 0x4, UR16 ;  /* 0x00000004ff107899 */ /* 0x000fe40008011610 */
[----:B------:R-:W-:Y:S02]  /*3000*/  ULOP3.LUT UR13, UR13, 0x3fff, URZ, 0xc0, !UPT ;  /* 0x00003fff0d0d7892 */ /* 0x000fe4000f8ec0ff */
[----:B------:R-:W-:Y:S02]  /*3010*/  ULOP3.LUT UR14, UR14, 0x3fff, URZ, 0xc0, !UPT ;  /* 0x00003fff0e0e7892 */ /* 0x000fe4000f8ec0ff */
[----:B------:R-:W-:Y:S02]  /*3020*/  ULOP3.LUT UR16, UR16, 0x3fff, URZ, 0xc0, !UPT ;  /* 0x00003fff10107892 */ /* 0x000fe4000f8ec0ff */
[----:B------:R-:W-:Y:S02]  /*3030*/  ULOP3.LUT UR13, UR13, 0x10000, URZ, 0xfc, !UPT ;  /* 0x000100000d0d7892 */ /* 0x000fe4000f8efcff */
[----:B------:R-:W-:-:S02]  /*3040*/  ULOP3.LUT UR14, UR14, 0x10000, URZ, 0xfc, !UPT ;  /* 0x000100000e0e7892 */ /* 0x000fc4000f8efcff */
[----:B------:R-:W-:Y:S02]  /*3050*/  ULOP3.LUT UR16, UR16, 0x10000, URZ, 0xfc, !UPT ;  /* 0x0001000010107892 */ /* 0x000fe4000f8efcff */
[----:B------:R-:W-:Y:S01]  /*3060*/  UISETP.NE.AND UP3, UPT, UR4, URZ, UPT ;  /* 0x000000ff0400728c */ /* 0x000fe2000bf65270 */
[----:B-1----:R-:W-:Y:S01]  /*3070*/  R2UR UR23, R2 ;  /* 0x00000000021772ca */ /* 0x002fe200000e0000 */
[----:B------:R-:W-:-:S05]  /*3080*/  IMAD.MOV.U32 R2, RZ, RZ, 0x1020 ;  /* 0x00001020ff027424 */ /* 0x000fca00078e00ff */
[C---:B------:R-:W-:Y:S02]  /*3090*/  R2UR UR9, R2.reuse ;  /* 0x00000000020972ca */ /* 0x040fe400000e0000 */
[C---:B------:R-:W-:Y:S02]  /*30a0*/  R2UR UR8, R2.reuse ;  /* 0x00000000020872ca */ /* 0x040fe400000e0000 */
[----:B------:R-:W-:Y:S02]  /*30b0*/  R2UR UR7, R2 ;  /* 0x00000000020772ca */ /* 0x000fe400000e0000 */
[----:B------:R-:W-:Y:S01]  /*30c0*/  CS2R R2, SRZ ;  /* 0x0000000000027805 */ /* 0x000fe2000001ff00 */
[----:B------:R-:W-:Y:S02]  /*30d0*/  ULOP3.LUT UR19, UR23, 0x1, URZ, 0xc0, !UPT ;  /* 0x0000000117137892 */ /* 0x000fe4000f8ec0ff */
[----:B------:R-:W-:Y:S02]  /*30e0*/  UIADD3 UR28, UPT, UPT, UR23, 0x101, URZ ;  /* 0x00000101171c7890 */ /* 0x000fe4000fffe0ff */
[----:B------:R-:W-:-:S02]  /*30f0*/  UIADD3 UR24, UPT, UPT, UR23, 0x103, URZ ;  /* 0x0000010317187890 */ /* 0x000fc4000fffe0ff */
[----:B------:R-:W-:Y:S02]  /*3100*/  ULOP3.LUT UR19, UR19, 0x494, URZ, 0xfc, !UPT ;  /* 0x0000049413137892 */ /* 0x000fe4000f8efcff */
[----:B------:R-:W-:Y:S02]  /*3110*/  ULOP3.LUT UR18, UR28, 0x1, URZ, 0xc0, !UPT ;  /* 0x000000011c127892 */ /* 0x000fe4000f8ec0ff */
[----:B------:R-:W-:Y:S02]  /*3120*/  ULOP3.LUT UR17, UR24, 0x1, URZ, 0xc0, !UPT ;  /* 0x0000000118117892 */ /* 0x000fe4000f8ec0ff */
[----:B------:R-:W-:Y:S02]  /*3130*/  UPRMT UR31, UR19, 0x5410, UR9 ;  /* 0x00005410131f7896 */ /* 0x000fe40008000009 */
[----:B------:R-:W-:Y:S02]  /*3140*/  UIADD3 UR30, UPT, UPT, UR23, 0x100, URZ ;  /* 0x00000100171e7890 */ /* 0x000fe4000fffe0ff */
[----:B------:R-:W-:-:S02]  /*3150*/  ULOP3.LUT UR26, UR23, 0xfffffffe, URZ, 0xc0, !UPT ;  /* 0xfffffffe171a7892 */ /* 0x000fc4000f8ec0ff */
[----:B------:R-:W-:Y:S02]  /*3160*/  ULOP3.LUT UR18, UR18, 0x494, URZ, 0xfc, !UPT ;  /* 0x0000049412127892 */ /* 0x000fe4000f8efcff */
[----:B------:R-:W-:Y:S02]  /*3170*/  ULOP3.LUT UR17, UR17, 0x494, URZ, 0xfc, !UPT ;  /* 0x0000049411117892 */ /* 0x000fe4000f8efcff */
[----:B------:R-:W-:Y:S02]  /*3180*/  ULOP3.LUT UR30, UR30, 0xfffffffe, URZ, 0xc0, !UPT ;  /* 0xfffffffe1e1e7892 */ /* 0x000fe4000f8ec0ff */
[----:B------:R-:W-:Y:S02]  /*3190*/  ULOP3.LUT UR28, UR28, 0xfffffffe, URZ, 0xc0, !UPT ;  /* 0xfffffffe1c1c7892 */ /* 0x000fe4000f8ec0ff */
[----:B------:R-:W-:Y:S02]  /*31a0*/  UIADD3 UR26, UPT, UPT, UR26, 0x102, URZ ;  /* 0x000001021a1a7890 */ /* 0x000fe4000fffe0ff */
[----:B------:R-:W-:-:S02]  /*31b0*/  ULOP3.LUT UR24, UR24, 0xfffffffe, URZ, 0xc0, !UPT ;  /* 0xfffffffe18187892 */ /* 0x000fc4000f8ec0ff */
[----:B------:R-:W-:Y:S02]  /*31c0*/  UPRMT UR29, UR18, 0x5410, UR8 ;  /* 0x00005410121d7896 */ /* 0x000fe40008000008 */
[----:B------:R-:W-:Y:S01]  /*31d0*/  UPRMT UR25, UR17, 0x5410, UR7 ;  /* 0x0000541011197896 */ /* 0x000fe20008000007 */
[----:B------:R-:W-:-:S11]  /*31e0*/  UMOV UR27, UR31 ;  /* 0x0000001f001b7c82 */ /* 0x000fd60008000000 */
.L_x_64:
[C---:B------:R-:W-:Y:S02]  /*31f0*/  LEA R0, R8.reuse, UR6, 0x3 ;  /* 0x0000000608007c11 */ /* 0x040fe4000f8e18ff */
[----:B------:R-:W-:Y:S02]  /*3200*/  SHF.L.U32 R5, R3, 0x1f, RZ ;  /* 0x0000001f03057819 */ /* 0x000fe400000006ff */
[----:B------:R-:W-:Y:S02]  /*3210*/  LEA R4, R8, UR6, 0x4 ;  /* 0x0000000608047c11 */ /* 0x000fe4000f8e20ff */
[----:B------:R-:W1:Y:S02]  /*3220*/  SYNCS.PHASECHK.TRANS64.TRYWAIT P0, [R0+URZ+0x90], R5 ;  /* 0x00009005000075a7 */ /* 0x000e6400080011ff */
[----:B-1-34-:R-:W-:Y:S05]  /*3230*/  @!P0 BRA `(.L_x_57) ;  /* 0x0000006c00b88947 */ /* 0x01afea0003800000 */
.L_x_154:
[----:B-1----:R-:W1:Y:S01]  /*3240*/  LDS.128 R4, [R4+0x100] ;  /* 0x0001000004047984 */ /* 0x002e620000000c00 */
[----:B------:R-:W-:Y:S02]  /*3250*/  VIADD R0, R0, 0xa0 ;  /* 0x000000a000007836 */ /* 0x000fe40000000000 */
        /* <DEDUP_REMOVED lines=9> */
[----:B-1----:R-:W-:Y:S01]  /*32f0*/  LOP3.LUT P1, RZ, R6, 0x1, RZ, 0xc0, !PT ;  /* 0x0000000106ff7812 */ /* 0x002fe2000782c0ff */
[----:B--2---:R-:W-:-:S12]  /*3300*/  BRA.U UP3, `(.L_x_58) ;  /* 0x0000000503107547 */ /* 0x004fd8000b800000 */
[----:B------:R-:W1:Y:S01]  /*3310*/  LDCU UR7, c[0x0][0x38c] ;  /* 0x00007180ff0777ac */ /* 0x000e620008000800 */
[----:B------:R-:W-:Y:S02]  /*3320*/  PLOP3.LUT P2, PT, PT, PT, PT, 0x80, 0x8 ;  /* 0x000000000008781c */ /* 0x000fe40003f4f070 */
[----:B------:R-:W-:Y:S01]  /*3330*/  SHF.L.U32 R5, R9, 0x1f, RZ ;  /* 0x0000001f09057819 */ /* 0x000fe200000006ff */
[----:B------:R-:W-:Y:S02]  /*3340*/  ULEA UR8, UR22, UR6, 0x3 ;  /* 0x0000000616087291 */ /* 0x000fe4000f8e18ff */
[----:B------:R-:W-:Y:S02]  /*3350*/  ULEA UR9, UR22, UR23, 0x7 ;  /* 0x0000001716097291 */ /* 0x000fe4000f8e38ff */
[----:B-1----:R-:W-:-:S06]  /*3360*/  UISETP.GE.AND UP0, UPT, UR7, 0x1, UPT ;  /* 0x000000010700788c */ /* 0x002fcc000bf06270 */
[----:B------:R-:W-:-:S05]  /*3370*/  PLOP3.LUT P0, PT, PT, PT, UP0, 0x80, 0x8 ;  /* 0x000000000008781c */ /* 0x000fca0003f0f008 */
[----:B------:R-:W-:-:S08]  /*3380*/  @UP0 ULEA UR7, UR21, UR6, 0x3 ;  /* 0x0000000615070291 */ /* 0x000fd0000f8e18ff */
[----:B------:R-:W-:-:S04]  /*3390*/  @P0 SHF.L.U32 R0, R2, 0x1f, RZ ;  /* 0x0000001f02000819 */ /* 0x000fc800000006ff */
[----:B------:R1:W2:Y:S01]  /*33a0*/  @P0 SYNCS.PHASECHK.TRANS64.TRYWAIT P2, [UR7], R0 ;  /* 0x00000000ff0005a7 */ /* 0x0002a20008041107 */
[----:B------:R-:W3:Y:S02]  /*33b0*/  SYNCS.PHASECHK.TRANS64.TRYWAIT P0, [UR8+0xc0], R5 ;  /* 0x0000c005ff0075a7 */ /* 0x000ee40008001108 */
[----:B-123--:R-:W-:Y:S05]  /*33c0*/  @!P0 BRA `(.L_x_59) ;  /* 0x0000006c00688947 */ /* 0x00efea0003800000 */
.L_x_156:
[----:B------:R-:W-:Y:S05]  /*33d0*/  BRA.U !UP0, `(.L_x_60) ;  /* 0x0000000108d07547 */ /* 0x000fea000b800000 */
[----:B------:R-:W-:Y:S01]  /*33e0*/  UMOV UR20, URZ ;  /* 0x000000ff00147c82 */ /* 0x000fe20008000000 */
[----:B------:R-:W-:Y:S01]  /*33f0*/  UMOV UR19, UR12 ;  /* 0x0000000c00137c82 */ /* 0x000fe20008000000 */
[----:B------:R-:W-:Y:S01]  /*3400*/  UMOV UR18, UR15 ;  /* 0x0000000f00127c82 */ /* 0x000fe20008000000 */
[----:B------:R-:W-:-:S05]  /*3410*/  UMOV UR17, UR21 ;  /* 0x0000001500117c82 */ /* 0x000fca0008000000 */
.L_x_63:
[----:B------:R-:W-:Y:S02]  /*3420*/  UIADD3 UR19, UPT, UPT, UR19, 0x1, URZ ;  /* 0x0000000113137890 */ /* 0x000fe4000fffe0ff */
[----:B--2---:R-:W-:Y:S02]  /*3430*/  ULEA UR7, UR17, UR6, 0x3 ;  /* 0x0000000611077291 */ /* 0x004fe4000f8e18ff */
[----:B------:R-:W-:Y:S01]  /*3440*/  UISETP.NE.AND UP0, UPT, UR19, URZ, UPT ;  /* 0x000000ff1300728c */ /* 0x000fe2000bf05270 */
[----:B---3--:R-:W-:Y:S10]  /*3450*/  @P2 BRA `(.L_x_61) ;  /* 0x00000000000c2947 */ /* 0x008ff40003800000 */
[----:B-1----:R-:W-:Y:S04]  /*3460*/  SHF.L.U32 R5, R2, 0x1f, RZ ;  /* 0x0000001f02057819 */ /* 0x002fe800000006ff */
[----:B------:R-:W1:Y:S02]  /*3470*/  SYNCS.PHASECHK.TRANS64.TRYWAIT P0, [UR7], R5 ;  /* 0x00000005ff0075a7 */ /* 0x000e640008001107 */
[----:B-1----:R-:W-:Y:S05]  /*3480*/  @!P0 BRA `(.L_x_62) ;  /* 0x0000006c00508947 */ /* 0x002fea0003800000 */
.L_x_61:
[----:B------:R-:W-:Y:S01]  /*3490*/  UISETP.NE.AND UP1, UPT, UR18, 0x1, UPT ;  /* 0x000000011200788c */ /* 0x000fe2000bf25270 */
[----:B------:R-:W-:Y:S01]  /*34a0*/  PLOP3.LUT P2, PT, PT, PT, PT, 0x80, 0x8 ;  /* 0x000000000008781c */ /* 0x000fe20003f4f070 */
[----:B------:R-:W-:Y:S02]  /*34b0*/  UIADD3 UR21, UPT, UPT, UR17, 0x1, URZ ;  /* 0x0000000111157890 */ /* 0x000fe4000fffe0ff */
[----:B------:R-:W-:Y:S02]  /*34c0*/  ULEA UR34, UR17, UR14, 0xa ;  /* 0x0000000e11227291 */ /* 0x000fe4000f8e50ff */
[----:B------:R-:W-:Y:S01]  /*34d0*/  UISETP.NE.AND UP2, UPT, UR21, 0x4, UPT ;  /* 0x000000041500788c */ /* 0x000fe2000bf45270 */
[----:B------:R-:W-:Y:S01]  /*34e0*/  PLOP3.LUT P0, PT, PT, PT, UP1, 0x80, 0x8 ;  /* 0x000000000008781c */ /* 0x000fe20003f0f018 */
[----:B------:R-:W-:Y:S02]  /*34f0*/  ULEA UR36, UR17, UR16, 0x7 ;  /* 0x0000001011247291 */ /* 0x000fe4000f8e38ff */
[----:B------:R-:W-:Y:S02]  /*3500*/  USEL UR33, URZ, 0x1, UP2 ;  /* 0x00000001ff217887 */ /* 0x000fe40009000000 */
[----:B------:R-:W-:Y:S02]  /*3510*/  USEL UR21, UR21, URZ, UP2 ;  /* 0x000000ff15157287 */ /* 0x000fe40009000000 */
[----:B------:R-:W-:Y:S02]  /*3520*/  UIADD3 UR48, UPT, UPT, UR34, 0x4, URZ ;  /* 0x0000000422307890 */ /* 0x000fe4000fffe0ff */
[----:B------:R-:W-:Y:S01]  /*3530*/  @UP1 ULEA UR32, UR21, UR6, 0x3 ;  /* 0x0000000615201291 */ /* 0x000fe2000f8e18ff */
[----:B------:R-:W-:Y:S01]  /*3540*/  LOP3.LUT R2, R2, UR33, RZ, 0x3c, !PT ;  /* 0x0000002102027c12 */ /* 0x000fe2000f8e3cff */
[----:B------:R-:W-:Y:S02]  /*3550*/  UISETP.NE.U32.AND UP1, UPT, UR20, URZ, UPT ;  /* 0x000000ff1400728c */ /* 0x000fe4000bf25070 */
[----:B------:R-:W-:Y:S01]  /*3560*/  UIADD3 UR44, UPT, UPT, UR34, 0x200, URZ ;  /* 0x00000200222c7890 */ /* 0x000fe2000fffe0ff */
[----:B-1----:R-:W-:Y:S01]  /*3570*/  @P0 SHF.L.U32 R0, R2, 0x1f, RZ ;  /* 0x0000001f02000819 */ /* 0x002fe200000006ff */
[----:B------:R-:W-:Y:S02]  /*3580*/  UIADD3 UR40, UPT, UPT, UR34, 0x204, URZ ;  /* 0x0000020422287890 */ /* 0x000fe4000fffe0ff */
[----:B------:R-:W-:Y:S01]  /*3590*/  UIADD3 UR7, UPT, UPT, UR7, 0x20, URZ ;  /* 0x0000002007077890 */ /* 0x000fe2000fffe0ff */
[----:B------:R2:W3:Y:S01]  /*35a0*/  @P0 SYNCS.PHASECHK.TRANS64.TRYWAIT P2, [UR32], R0 ;  /* 0x00000000ff0005a7 */ /* 0x0004e20008041120 */
[----:B------:R-:W-:Y:S02]  /*35b0*/  ULEA UR32, UR17, UR13, 0xa ;  /* 0x0000000d11207291 */ /* 0x000fe4000f8e50ff */
[----:B------:R-:W-:Y:S02]  /*35c0*/  UIADD3 UR18, UPT, UPT, UR18, -0x1, URZ ;  /* 0xffffffff12127890 */ /* 0x000fe4000fffe0ff */
[----:B------:R-:W-:Y:S02]  /*35d0*/  UIADD3 UR46, UPT, UPT, UR32, 0x2, URZ ;  /* 0x00000002202e7890 */ /* 0x000fe4000fffe0ff */
[----:B------:R-:W-:Y:S02]  /*35e0*/  UIADD3 UR42, UPT, UPT, UR32, 0x4, URZ ;  /* 0x00000004202a7890 */ /* 0x000fe4000fffe0ff */
[----:B------:R-:W-:Y:S01]  /*35f0*/  UIADD3 UR38, UPT, UPT, UR32, 0x6, URZ ;  /* 0x0000000620267890 */ /* 0x000fe2000fffe0ff */
[----:B------:R-:W-:Y:S01]  /*3600*/  UMOV UR37, 0x4008 ;  /* 0x0000400800257882 */ /* 0x000fe20000000000 */
[----:B------:R-:W-:Y:S01]  /*3610*/  UMOV UR35, 0x40004040 ;  /* 0x4000404000237882 */ /* 0x000fe20000000000 */
[----:B------:R2:W-:Y:S01]  /*3620*/  UTCCP.T.S.2CTA.128dp128bit tmem[UR23+0x100], gdesc[UR36] ;  /* 0x00010024170079e7 */ /* 0x0005e20008380000 */
[----:B------:R-:W-:Y:S01]  /*3630*/  UMOV UR33, 0x40004040 ;  /* 0x4000404000217882 */ /* 0x000fe20000000000 */
[----:B------:R-:W-:Y:S01]  /*3640*/  UMOV UR49, 0x40004040 ;  /* 0x4000404000317882 */ /* 0x000fe20000000000 */
[----:B------:R2:W-:Y:S01]  /*3650*/  UTCHMMA.2CTA gdesc[UR32], gdesc[UR34], tmem[UR9], tmem[UR30], idesc[UR31], UP1 ;  /* 0x00ff1e22200075ea */ /* 0x0005e20008a00009 */
[----:B------:R-:W-:Y:S01]  /*3660*/  UMOV UR47, 0x40004040 ;  /* 0x40004040002f7882 */ /* 0x000fe20000000000 */
[----:B------:R-:W-:Y:S01]  /*3670*/  UMOV UR45, 0x40004040 ;  /* 0x40004040002d7882 */ /* 0x000fe20000000000 */
[----:B------:R2:W-:Y:S01]  /*3680*/  UTCHMMA.2CTA gdesc[UR46], gdesc[UR48], tmem[UR9], tmem[UR28], idesc[UR29], UPT ;  /* 0x00ff1c302e0075ea */ /* 0x0005e2000ba00009 */
[----:B------:R-:W-:Y:S01]  /*3690*/  UMOV UR43, 0x40004040 ;  /* 0x40004040002b7882 */ /* 0x000fe20000000000 */
[----:B------:R-:W-:Y:S01]  /*36a0*/  UMOV UR41, 0x40004040 ;  /* 0x4000404000297882 */ /* 0x000fe20000000000 */
[----:B------:R2:W-:Y:S01]  /*36b0*/  UTCHMMA.2CTA gdesc[UR42], gdesc[UR44], tmem[UR9], tmem[UR26], idesc[UR27], UPT ;  /* 0x00ff1a2c2a0075ea */ /* 0x0005e2000ba00009 */
[----:B------:R-:W-:Y:S01]  /*36c0*/  UMOV UR39, 0x40004040 ;  /* 0x4000404000277882 */ /* 0x000fe20000000000 */
[----:B------:R-:W-:Y:S01]  /*36d0*/  UMOV UR20, 0x1 ;  /* 0x0000000100147882 */ /* 0x000fe20000000000 */
[----:B------:R2:W-:Y:S01]  /*36e0*/  UTCHMMA.2CTA gdesc[UR38], gdesc[UR40], tmem[UR9], tmem[UR24], idesc[UR25], UPT ;  /* 0x00ff1828260075ea */ /* 0x0005e2000ba00009 */
[----:B------:R2:W-:Y:S01]  /*36f0*/  UTCBAR.2CTA.MULTICAST [UR7], URZ, UR11 ;  /* 0x000000ff070073e9 */ /* 0x0005e2000820080b */
[----:B------:R-:W-:Y:S01]  /*3700*/  UMOV UR17, UR21 ;  /* 0x0000001500117c82 */ /* 0x000fe20008000000 */
[----:B------:R-:W-:Y:S05]  /*3710*/  BRA.U UP0, `(.L_x_63) ;  /* 0xfffffffd00407547 */ /* 0x000fea000b83ffff */
.L_x_60:
[----:B------:R-:W-:-:S09]  /*3720*/  UIADD3 UR8, UPT, UPT, UR8, 0xb0, URZ ;  /* 0x000000b008087890 */ /* 0x000fd2000fffe0ff */
[----:B------:R4:W-:Y:S01]  /*3730*/  UTCBAR.2CTA.MULTICAST [UR8], URZ, UR10 ;  /* 0x000000ff080073e9 */ /* 0x0009e2000820080a */
[----:B------:R-:W-:Y:S02]  /*3740*/  NOP ;  /* 0x0000000000007918 */ /* 0x000fe40000000000 */
.L_x_58:
[----:B------:R-:W-:Y:S01]  /*3750*/  UIADD3 UR22, UPT, UPT, UR22, 0x1, URZ ;  /* 0x0000000116167890 */ /* 0x000fe2000fffe0ff */
[----:B------:R-:W-:-:S03]  /*3760*/  ISETP.NE.AND P0, PT, R8, 0x2, PT ;  /* 0x000000020800780c */ /* 0x000fc60003f05270 */
[----:B------:R-:W-:Y:S01]  /*3770*/  UISETP.NE.AND UP0, UPT, UR22, 0x2, UPT ;  /* 0x000000021600788c */ /* 0x000fe2000bf05270 */
[----:B-12---:R-:W-:Y:S02]  /*3780*/  SEL R0, RZ, 0x1, P0 ;  /* 0x00000001ff007807 */ /* 0x006fe40000000000 */
[----:B------:R-:W-:Y:S01]  /*3790*/  SEL R8, R8, RZ, P0 ;  /* 0x000000ff08087207 */ /* 0x000fe20000000000 */
[----:B------:R-:W-:Y:S01]  /*37a0*/  USEL UR7, URZ, 0x1, UP0 ;  /* 0x00000001ff077887 */ /* 0x000fe20008000000 */
[----:B------:R-:W-:Y:S01]  /*37b0*/  LOP3.LUT R3, R3, R0, RZ, 0x3c, !PT ;  /* 0x0000000003037212 */ /* 0x000fe200078e3cff */
[----:B------:R-:W-:-:S04]  /*37c0*/  USEL UR22, UR22, URZ, UP0 ;  /* 0x000000ff16167287 */ /* 0x000fc80008000000 */
[----:B------:R-:W-:Y:S01]  /*37d0*/  LOP3.LUT R9, R9, UR7, RZ, 0x3c, !PT ;  /* 0x0000000709097c12 */ /* 0x000fe2000f8e3cff */
[----:B------:R-:W-:Y:S07]  /*37e0*/  @P1 BRA `(.L_x_64) ;  /* 0xfffffff800801947 */ /* 0x000fee000383ffff */
[----:B------:R-:W1:Y:S01]  /*37f0*/  S2UR UR7, SR_CgaCtaId ;  /* 0x00000000000779c3 */ /* 0x000e620000008800 */
[----:B------:R-:W-:Y:S01]  /*3800*/  ELECT P0, URZ, PT ;  /* 0x0000000000ff782f */ /* 0x000fe20003800000 */
[----:B------:R-:W-:Y:S01]  /*3810*/  HFMA2 R0, -RZ, RZ, 0, 5.9604644775390625e-08 ;  /* 0x00000001ff007431 */ /* 0x000fe200000001ff */
[----:B----4-:R-:W-:-:S05]  /*3820*/  UMOV UR8, 0x40 ;  /* 0x0000004000087882 */ /* 0x010fca0000000000 */
[----:B------:R-:W-:Y:S01]  /*3830*/  UVIRTCOUNT.DEALLOC.SMPOOL 0x80 ;  /* 0x000000800000784c */ /* 0x000fe20000000000 */
[----:B------:R-:W-:Y:S02]  /*3840*/  UISETP.NE.AND UP0, UPT, UR4, URZ, UPT ;  /* 0x000000ff0400728c */ /* 0x000fe4000bf05270 */
[----:B-1----:R-:W-:-:S09]  /*3850*/  ULEA UR7, UR7, UR8, 0x18 ;  /* 0x0000000807077291 */ /* 0x002fd2000f8ec0ff */
[----:B------:R1:W-:Y:S01]  /*3860*/  @P0 STS.U8 [UR7+0x1c], R0 ;  /* 0x00001c00ff000988 */ /* 0x0003e20008000007 */
[----:B------:R-:W-:Y:S05]  /*3870*/  BRA.U UP0, `(.L_x_65) ;  /* 0x0000000100587547 */ /* 0x000fea000b800000 */
[----:B------:R-:W-:Y:S01]  /*3880*/  UIADD3 UR8, UPT, UPT, UR6, 0xc0, URZ ;  /* 0x000000c006087890 */ /* 0x000fe2000fffe0ff */
[----:B------:R-:W-:-:S03]  /*3890*/  SHF.L.U32 R3, R9, 0x1f, RZ ;  /* 0x0000001f09037819 */ /* 0x000fc600000006ff */
[----:B------:R-:W-:-:S09]  /*38a0*/  ULEA UR4, UR22, UR8, 0x3 ;  /* 0x0000000816047291 */ /* 0x000fd2000f8e18ff */
[----:B------:R-:W2:Y:S02]  /*38b0*/  SYNCS.PHASECHK.TRANS64.TRYWAIT P0, [UR4], R3 ;  /* 0x00000003ff0075a7 */ /* 0x000ea40008001104 */
[----:B--2---:R-:W-:Y:S05]  /*38c0*/  @!P0 BRA `(.L_x_66) ;  /* 0x0000006800588947 */ /* 0x004fea0003800000 */
.L_x_159:
[----:B------:R-:W-:-:S04]  /*38d0*/  UIADD3 UR9, UPT, UPT, UR22, 0x1, URZ ;  /* 0x0000000116097890 */ /* 0x000fc8000fffe0ff */
[----:B------:R-:W-:-:S04]  /*38e0*/  UISETP.NE.AND UP1, UPT, UR9, 0x2, UPT ;  /* 0x000000020900788c */ /* 0x000fc8000bf25270 */
[----:B------:R-:W-:Y:S02]  /*38f0*/  USEL UR4, URZ, 0x1, UP1 ;  /* 0x00000001ff047887 */ /* 0x000fe40008800000 */
[----:B------:R-:W-:-:S04]  /*3900*/  USEL UR9, UR9, URZ, UP1 ;  /* 0x000000ff09097287 */ /* 0x000fc80008800000 */
[----:B------:R-:W-:Y:S01]  /*3910*/  ULEA UR9, UR9, UR8, 0x3 ;  /* 0x0000000809097291 */ /* 0x000fe2000f8e18ff */
[----:B-1----:R-:W-:-:S04]  /*3920*/  LOP3.LUT R3, R9, UR4, RZ, 0x3c, !PT ;  /* 0x0000000409037c12 */ /* 0x002fc8000f8e3cff */
[----:B------:R-:W-:Y:S01]  /*3930*/  SHF.L.U32 R3, R3, 0x1f, RZ ;  /* 0x0000001f03037819 */ /* 0x000fe200000006ff */
[----:B------:R-:W-:-:S04]  /*3940*/  IMAD.U32 R0, RZ, RZ, UR9 ;  /* 0x00000009ff007e24 */ /* 0x000fc8000f8e00ff */
[----:B------:R1:W2:Y:S03]  /*3950*/  SYNCS.PHASECHK.TRANS64.TRYWAIT P0, [R0+URZ], R3 ;  /* 0x00000003000075a7 */ /* 0x0002a600080011ff */
[----:B--2---:R-:W-:Y:S05]  /*3960*/  @!P0 NANOSLEEP.SYNCS 0x989680 ;  /* 0x009896800000895d */ /* 0x004fea0003900000 */
[----:B------:R-:W2:Y:S02]  /*3970*/  @!P0 SYNCS.PHASECHK.TRANS64 P0, [R0+URZ], R3 ;  /* 0x00000003000085a7 */ /* 0x000ea400080010ff */
[----:B--2---:R-:W-:Y:S05]  /*3980*/  @P0 BRA `(.L_x_67) ;  /* 0x0000000000200947 */ /* 0x004fea0003800000 */
.L_x_68:
[----:B--2---:R2:W4:Y:S02]  /*3990*/  SYNCS.PHASECHK.TRANS64.TRYWAIT P0, [R0+URZ], R3 ;  /* 0x00000003000075a7 */ /* 0x00452400080011ff */
[----:B----4-:R-:W-:Y:S05]  /*39a0*/  @!P0 NANOSLEEP.SYNCS 0x989680 ;  /* 0x009896800000895d */ /* 0x010fea0003900000 */
[----:B------:R-:W4:Y:S02]  /*39b0*/  @!P0 SYNCS.PHASECHK.TRANS64 P0, [R0+URZ], R3 ;  /* 0x00000003000085a7 */ /* 0x000f2400080010ff */
[----:B----4-:R-:W-:Y:S05]  /*39c0*/  @!P0 BRA `(.L_x_68) ;  /* 0xfffffffc00f08947 */ /* 0x010fea000383ffff */
[----:B------:R-:W-:Y:S05]  /*39d0*/  BRA `(.L_x_67) ;  /* 0x00000000000c7947 */ /* 0x000fea0003800000 */
.L_x_65:
[----:B------:R-:W-:-:S04]  /*39e0*/  UIADD3 UR4, UPT, UPT, UR6, 0xf0, URZ ;  /* 0x000000f006047890 */ /* 0x000fc8000fffe0ff */
[----:B------:R-:W-:-:S09]  /*39f0*/  UPRMT UR4, UR5, 0x654, UR4 ;  /* 0x0000065405047896 */ /* 0x000fd20008000004 */
[----:B------:R-:W-:Y:S03]  /*3a00*/  SYNCS.ARRIVE.TRANS64.RED.A1T0 RZ, [UR4], RZ ;  /* 0x000000ffffff79a7 */ /* 0x000fe60008100404 */
.L_x_67:
[----:B-12---:R-:W-:Y:S01]  /*3a10*/  SHF.L.U32 R3, RZ, 0x1f, RZ ;  /* 0x0000001fff037819 */ /* 0x006fe200000006ff */
[----:B------:R-:W-:Y:S01]  /*3a20*/  UIADD3 UR4, UPT, UPT, UR6, 0xf0, URZ ;  /* 0x000000f006047890 */ /* 0x000fe2000fffe0ff */
[----:B------:R-:W-:Y:S02]  /*3a30*/  PLOP3.LUT P0, PT, PT, PT, UP0, 0x80, 0x8 ;  /* 0x000000000008781c */ /* 0x000fe40003f0f008 */
[----:B------:R-:W1:Y:S02]  /*3a40*/  SYNCS.PHASECHK.TRANS64.TRYWAIT P1, [UR6+0xf0], R3 ;  /* 0x0000f003ff0075a7 */ /* 0x000e640008021106 */
[----:B-1----:R-:W-:Y:S09]  /*3a50*/  @!P1 BRA `(.L_x_69) ;  /* 0x00000068000c9947 */ /* 0x002ff20003800000 */
.L_x_161:
[----:B------:R-:W-:Y:S02]  /*3a60*/  @!UP0 UPRMT UR4, UR5, 0x654, UR4 ;  /* 0x0000065405048896 */ /* 0x000fe40008000004 */
[----:B------:R-:W-:Y:S01]  /*3a70*/  ULOP3.LUT UR5, UR23, 0xffff, URZ, 0xc0, !UPT ;  /* 0x0000ffff17057892 */ /* 0x000fe2000f8ec0ff */
[----:B------:R-:W-:-:S03]  /*3a80*/  UMOV UR8, 0xffff ;  /* 0x0000ffff00087882 */ /* 0x000fc60000000000 */
[----:B------:R-:W-:-:S03]  /*3a90*/  USHF.R.U32.HI UR5, URZ, 0x5, UR5 ;  /* 0x00000005ff057899 */ /* 0x000fc60008011605 */
[----:B------:R-:W-:Y:S01]  /*3aa0*/  @!P0 SYNCS.ARRIVE.TRANS64.RED.A1T0 RZ, [UR4], RZ ;  /* 0x000000ffffff89a7 */ /* 0x000fe20008100404 */
[----:B------:R-:W-:Y:S01]  /*3ab0*/  NOP ;  /* 0x0000000000007918 */ /* 0x000fe20000000000 */
[----:B-1----:R-:W1:Y:S01]  /*3ac0*/  LDS R0, [UR7+0x14] ;  /* 0x00001407ff007984 */ /* 0x002e620008000800 */
[----:B------:R-:W-:Y:S01]  /*3ad0*/  USHF.L.U32 UR8, UR8, UR5, URZ ;  /* 0x0000000508087299 */ /* 0x000fe200080006ff */
[----:B------:R-:W-:Y:S02]  /*3ae0*/  UMOV UR4, 0x1 ;  /* 0x0000000100047882 */ /* 0x000fe40000000000 */
[----:B------:R-:W-:-:S03]  /*3af0*/  USHF.L.U32 UR4, UR4, UR5, URZ ;  /* 0x0000000504047299 */ /* 0x000fc600080006ff */
[----:B-1----:R-:W-:-:S04]  /*3b00*/  LOP3.LUT R0, R0, UR8, RZ, 0xc0, !PT ;  /* 0x0000000800007c12 */ /* 0x002fc8000f8ec0ff */
[----:B------:R-:W-:-:S13]  /*3b10*/  ISETP.NE.AND P0, PT, R0, UR8, PT ;  /* 0x0000000800007c0c */ /* 0x000fda000bf05270 */
[----:B------:R-:W-:Y:S05]  /*3b20*/  @P0 BRA `(.L_x_70) ;  /* 0x0000000000580947 */ /* 0x000fea0003800000 */
[----:B------:R-:W1:Y:S02]  /*3b30*/  LDS R0, [UR7+0x18] ;  /* 0x00001807ff007984 */ /* 0x000e640008000800 */
[----:B-1----:R-:W-:-:S04]  /*3b40*/  LOP3.LUT R0, R0, UR4, RZ, 0xc0, !PT ;  /* 0x0000000400007c12 */ /* 0x002fc8000f8ec0ff */
[----:B------:R-:W-:-:S13]  /*3b50*/  ISETP.NE.AND P0, PT, R0, UR4, PT ;  /* 0x0000000400007c0c */ /* 0x000fda000bf05270 */
[----:B------:R-:W-:Y:S05]  /*3b60*/  @P0 BRA `(.L_x_71) ;  /* 0x00000000003c0947 */ /* 0x000fea0003800000 */
[----:B------:R-:W1:Y:S01]  /*3b70*/  S2R R2, SR_LANEID ;  /* 0x0000000000027919 */ /* 0x000e620000000000 */
[----:B------:R-:W-:Y:S01]  /*3b80*/  ULOP3.LUT UR8, URZ, UR8, URZ, 0x33, !UPT ;  /* 0x00000008ff087292 */ /* 0x000fe2000f8e33ff */
[----:B------:R-:W-:Y:S01]  /*3b90*/  LOP3.LUT R4, RZ, UR4, RZ, 0x33, !PT ;  /* 0x00000004ff047c12 */ /* 0x000fe2000f8e33ff */
[----:B------:R-:W-:Y:S02]  /*3ba0*/  VOTEU.ANY UR6, UPT, PT ;  /* 0x0000000000067886 */ /* 0x000fe400038e0100 */
[----:B------:R-:W-:Y:S01]  /*3bb0*/  UFLO.U32 UR6, UR6 ;  /* 0x00000006000672bd */ /* 0x000fe200080e0000 */
[----:B------:R-:W2:Y:S01]  /*3bc0*/  REDUX UR4, R4 ;  /* 0x00000000040473c4 */ /* 0x000ea20000000000 */
[----:B------:R-:W-:-:S06]  /*3bd0*/  IMAD.U32 R0, RZ, RZ, UR8 ;  /* 0x00000008ff007e24 */ /* 0x000fcc000f8e00ff */
[----:B------:R4:W-:Y:S01]  /*3be0*/  UTCATOMSWS.AND URZ, UR8 ;  /* 0x0000000800ff79e3 */ /* 0x0009e20008000000 */
[----:B------:R-:W3:Y:S01]  /*3bf0*/  REDUX UR5, R0 ;  /* 0x00000000000573c4 */ /* 0x000ee20000000000 */
[----:B-1----:R-:W-:Y:S01]  /*3c00*/  ISETP.EQ.U32.AND P0, PT, R2, UR6, PT ;  /* 0x0000000602007c0c */ /* 0x002fe2000bf02070 */
[----:B--2---:R-:W-:Y:S01]  /*3c10*/  IMAD.U32 R2, RZ, RZ, UR4 ;  /* 0x00000004ff027e24 */ /* 0x004fe2000f8e00ff */
[----:B---3--:R-:W-:-:S11]  /*3c20*/  MOV R3, UR5 ;  /* 0x0000000500037c02 */ /* 0x008fd60008000f00 */
[----:B------:R4:W-:Y:S04]  /*3c30*/  @P0 ATOMS.AND RZ, [UR7+0x14], R3 ;  /* 0x00001403ffff098c */ /* 0x0009e8000a800007 */
[----:B------:R4:W-:Y:S01]  /*3c40*/  @P0 ATOMS.AND RZ, [UR7+0x18], R2 ;  /* 0x00001802ffff098c */ /* 0x0009e2000a800007 */
[----:B------:R-:W-:Y:S05]  /*3c50*/  BRA `(.L_x_72) ;  /* 0x0000000000147947 */ /* 0x000fea0003800000 */
.L_x_71:
[----:B------:R-:W-:Y:S02]  /*3c60*/  MOV R2, 0x3c80 ;  /* 0x00003c8000027802 */ /* 0x000fe40000000f00 */
[----:B---3-5:R-:W-:Y:S05]  /*3c70*/  CALL.REL.NOINC `($__internal_0_$__cuda_sm10x_tcgen05_guardrail_trap_col_being_dealloced_not_returned_by_alloc) ;  /* 0x0000006800ec7944 */ /* 0x028fea0003c00000 */
[----:B------:R-:W-:Y:S05]  /*3c80*/  BRA `(.L_x_72) ;  /* 0x0000000000087947 */ /* 0x000fea0003800000 */
.L_x_70:
[----:B------:R-:W-:Y:S02]  /*3c90*/  MOV R2, 0x3cb0 ;  /* 0x00003cb000027802 */ /* 0x000fe40000000f00 */
[----:B---3-5:R-:W-:Y:S05]  /*3ca0*/  CALL.REL.NOINC `($__internal_2_$__cuda_sm10x_tcgen05_guardrail_trap_unallocated_columns_being_dealloced) ;  /* 0x0000006800f87944 */ /* 0x028fea0003c00000 */
.L_x_72:
[----:B------:R-:W-:Y:S01]  /*3cb0*/  NOP ;  /* 0x0000000000007918 */ /* 0x000fe20000000000 */
[----:B----4-:R-:W-:Y:S05]  /*3cc0*/  EXIT ;  /* 0x000000000000794d */ /* 0x010fea0003800000 */
.L_x_45:
[----:B------:R-:W-:-:S09]  /*3cd0*/  UISETP.NE.OR UP5, UPT, UR10, 0x3, !UP5 ;  /* 0x000000030a00788c */ /* 0x000fd2000efa5670 */
[----:B------:R-:W-:Y:S05]  /*3ce0*/  BRA.U UP5, `(.L_x_73) ;  /* 0x0000001505607547 */ /* 0x000fea000b800000 */
[----:B------:R-:W1:Y:S01]  /*3cf0*/  LDCU.64 UR6, c[0x0][0xa88] ;  /* 0x00015100ff0677ac */ /* 0x000e620008000a00 */
[----:B------:R-:W2:Y:S01]  /*3d00*/  LDC R0, c[0x0][0xd30] ;  /* 0x00034c00ff007b82 */ /* 0x000ea20000000800 */
[----:B------:R-:W-:Y:S02]  /*3d10*/  HFMA2 R31, -RZ, RZ, 0, 0 ;  /* 0x00000000ff1f7431 */ /* 0x000fe400000001ff */
[----:B------:R-:W-:Y:S01]  /*3d20*/  IMAD.MOV.U32 R33, RZ, RZ, 0x1 ;  /* 0x00000001ff217424 */ /* 0x000fe200078e00ff */
[----:B------:R-:W3:Y:S01]  /*3d30*/  LDCU.64 UR4, c[0x0][0xa90] ;  /* 0x00015200ff0477ac */ /* 0x000ee20008000a00 */
[----:B------:R-:W-:Y:S01]  /*3d40*/  IMAD.MOV.U32 R32, RZ, RZ, RZ ;  /* 0x000000ffff207224 */ /* 0x000fe200078e00ff */
[----:B------:R-:W-:Y:S01]  /*3d50*/  MOV R29, 0x4000 ;  /* 0x00004000001d7802 */ /* 0x000fe20000000f00 */
[----:B------:R-:W-:Y:S01]  /*3d60*/  UISETP.NE.AND UP2, UPT, UR10, 0x2, UPT ;  /* 0x000000020a00788c */ /* 0x000fe2000bf45270 */
[----:B------:R-:W4:Y:S01]  /*3d70*/  LDC R23, c[0x0][0x370] ;  /* 0x0000dc00ff177b82 */ /* 0x000f220000000800 */
[----:B------:R-:W-:-:S02]  /*3d80*/  UPLOP3.LUT UP1, UPT, UPT, UPT, UPT, 0x40, 0x4 ;  /* 0x000000000004789c */ /* 0x000fc40003f2e870 */
[----:B------:R-:W-:-:S05]  /*3d90*/  USEL UR13, URZ, 0x1, UP2 ;  /* 0x00000001ff0d7887 */ /* 0x000fca0009000000 */
[----:B------:R-:W4:Y:S01]  /*3da0*/  LDC R8, c[0x0][0xd0c] ;  /* 0x00034300ff087b82 */ /* 0x000f220000000800 */
[----:B-1----:R-:W-:-:S03]  /*3db0*/  UISETP.NE.U32.AND UP5, UPT, UR6, URZ, UPT ;  /* 0x000000ff0600728c */ /* 0x002fc6000bfa5070 */
[----:B------:R-:W-:Y:S01]  /*3dc0*/  UMOV UR6, 0x400 ;  /* 0x0000040000067882 */ /* 0x000fe20000000000 */
[----:B------:R-:W-:Y:S02]  /*3dd0*/  UISETP.NE.AND.EX UP5, UPT, UR7, URZ, UPT, UP5 ;  /* 0x000000ff0700728c */ /* 0x000fe4000bfa5350 */
[----:B------:R-:W-:Y:S01]  /*3de0*/  ULEA UR6, UR37, UR6, 0x18 ;  /* 0x0000000625067291 */ /* 0x000fe2000f8ec0ff */
[----:B------:R-:W1:Y:S01]  /*3df0*/  LDC R22, c[0x0][0xd20] ;  /* 0x00034800ff167b82 */ /* 0x000e620000000800 */
[----:B---3--:R-:W-:Y:S01]  /*3e00*/  UISETP.NE.U32.AND UP6, UPT, UR4, URZ, UPT ;  /* 0x000000ff0400728c */ /* 0x008fe2000bfc5070 */
[----:B--2---:R-:W-:Y:S01]  /*3e10*/  ISETP.NE.AND P1, PT, R0, 0x1, PT ;  /* 0x000000010000780c */ /* 0x004fe20003f25270 */
[----:B------:R-:W-:Y:S02]  /*3e20*/  UIADD3 UR7, UPT, UPT, UR6, 0x58, URZ ;  /* 0x0000005806077890 */ /* 0x000fe4000fffe0ff */
[----:B------:R-:W-:Y:S02]  /*3e30*/  UIADD3 UR57, UPT, UPT, UR6, 0x40, URZ ;  /* 0x0000004006397890 */ /* 0x000fe4000fffe0ff */
[----:B------:R-:W-:Y:S01]  /*3e40*/  UIADD3 UR49, UPT, UPT, UR6, 0x48, URZ ;  /* 0x0000004806317890 */ /* 0x000fe2000fffe0ff */
[----:B------:R-:W2:Y:S01]  /*3e50*/  LDC.64 R34, c[0x0][0x348] ;  /* 0x0000d200ff227b82 */ /* 0x000ea20000000a00 */
[----:B------:R-:W-:-:S02]  /*3e60*/  UIADD3 UR41, UPT, UPT, UR6, 0x50, URZ ;  /* 0x0000005006297890 */ /* 0x000fc4000fffe0ff */
[----:B------:R-:W-:Y:S02]  /*3e70*/  UPRMT UR7, UR37, 0x654, UR7 ;  /* 0x0000065425077896 */ /* 0x000fe40008000007 */
[----:B------:R-:W-:-:S03]  /*3e80*/  UISETP.NE.AND.EX UP6, UPT, UR5, URZ, UPT, UP6 ;  /* 0x000000ff0500728c */ /* 0x000fc6000bfc5360 */
[----:B------:R-:W3:Y:S08]  /*3e90*/  LDC.64 R18, c[0x0][0xd10] ;  /* 0x00034400ff127b82 */ /* 0x000ef00000000a00 */
[----:B------:R-:W1:Y:S08]  /*3ea0*/  LDC.64 R6, c[0x0][0xd18] ;  /* 0x00034600ff067b82 */ /* 0x000e700000000a00 */
[----:B------:R-:W1:Y:S08]  /*3eb0*/  LDC.64 R4, c[0x0][0xd28] ;  /* 0x00034a00ff047b82 */ /* 0x000e700000000a00 */
[----:B----4-:R-:W1:Y:S02]  /*3ec0*/  LDC R28, c[0x0][0x374] ;  /* 0x0000dd00ff1c7b82 */ /* 0x010e640000000800 */
.L_x_84:
[C---:B------:R-:W-:Y:S02]  /*3ed0*/  LEA R0, R32.reuse, UR6, 0x3 ;  /* 0x0000000620007c11 */ /* 0x040fe4000f8e18ff */
[----:B------:R-:W-:Y:S02]  /*3ee0*/  SHF.L.U32 R3, R31, 0x1f, RZ ;  /* 0x0000001f1f037819 */ /* 0x000fe400000006ff */
[----:B------:R-:W-:Y:S02]  /*3ef0*/  LEA R24, R32, UR6, 0x4 ;  /* 0x0000000620187c11 */ /* 0x000fe4000f8e20ff */
[----:B----4-:R-:W4:Y:S02]  /*3f00*/  SYNCS.PHASECHK.TRANS64.TRYWAIT P0, [R0+URZ+0x90], R3 ;  /* 0x00009003000075a7 */ /* 0x010f2400080011ff */
[----:B----4-:R-:W-:Y:S05]  /*3f10*/  @!P0 BRA `(.L_x_74) ;  /* 0x0000006000f48947 */ /* 0x010fea0003800000 */
.L_x_162:
[----:B------:R-:W-:Y:S01]  /*3f20*/  ISETP.GE.AND P0, PT, R2, 0x1, PT ;  /* 0x000000010200780c */ /* 0x000fe20003f06270 */
[----:B------:R-:W1:Y:S01]  /*3f30*/  LDS.128 R24, [R24+0x100] ;  /* 0x0001000018187984 */ /* 0x000e620000000c00 */
[----:B----4-:R-:W-:Y:S01]  /*3f40*/  VIADD R0, R0, 0xa0 ;  /* 0x000000a000007836 */ /* 0x010fe20000000000 */
[----:B------:R-:W-:Y:S01]  /*3f50*/  @!PT LDS RZ, [RZ] ;  /* 0x00000000fffff984 */ /* 0x000fe20000000800 */
[----:B------:R-:W-:Y:S01]  /*3f60*/  @!PT LDS RZ, [RZ] ;  /* 0x00000000fffff984 */ /* 0x000fe20000000800 */
[----:B------:R-:W-:Y:S01]  /*3f70*/  @!PT LDS RZ, [RZ] ;  /* 0x00000000fffff984 */ /* 0x000fe20000000800 */
[----:B------:R-:W-:Y:S01]  /*3f80*/  @!PT LDS RZ, [RZ] ;  /* 0x00000000fffff984 */ /* 0x000fe20000000800 */
[----:B------:R4:W-:Y:S06]  /*3f90*/  MEMBAR.ALL.CTA ;  /* 0x0000000000007992 */ /* 0x0009ec0000008000 */
[----:B----4-:R-:W4:Y:S01]  /*3fa0*/  FENCE.VIEW.ASYNC.S ;  /* 0x00000000000073c6 */ /* 0x010f220000000000 */
[----:B------:R-:W-:Y:S04]  /*3fb0*/  PRMT R0, RZ, 0x654, R0 ;  /* 0x00000654ff007816 */ /* 0x000fe80000000000 */
[----:B----4-:R4:W-:Y:S01]  /*3fc0*/  SYNCS.ARRIVE.TRANS64.RED.A1T0 RZ, [R0+URZ], RZ ;  /* 0x000000ff00ff79a7 */ /* 0x0109e200081004ff */
[----:B-1----:R-:W-:Y:S11]  /*3fd0*/  LOP3.LUT P3, RZ, R26, 0x1, RZ, 0xc0, !PT ;  /* 0x000000011aff7812 */ /* 0x002ff6000786c0ff */
[----:B------:R-:W-:Y:S02]  /*3fe0*/  @!UPT UIADD3 URZ, UPT, UPT, URZ, URZ, URZ ;  /* 0x000000fffffff290 */ /* 0x000fe4000fffe0ff */
[----:B------:R-:W-:Y:S02]  /*3ff0*/  @P3 MOV R13, R24 ;  /* 0x00000018000d3202 */ /* 0x000fe40000000f00 */
[----:B------:R-:W-:Y:S01]  /*4000*/  @P3 LOP3.LUT R10, R25, 0xffff, RZ, 0xc0, !PT ;  /* 0x0000ffff190a3812 */ /* 0x000fe200078ec0ff */
[----:B----4-:R-:W-:Y:S06]  /*4010*/  @!P0 BRA `(.L_x_75) ;  /* 0x0000000000a48947 */ /* 0x010fec0003800000 */
[----:B------:R-:W-:Y:S01]  /*4020*/  IMAD.HI.U32 R37, R28, R7, RZ ;  /* 0x000000071c257227 */ /* 0x000fe200078e00ff */
[----:B------:R-:W-:Y:S02]  /*4030*/  ISETP.NE.AND P0, PT, R6, 0x1, PT ;  /* 0x000000010600780c */ /* 0x000fe40003f05270 */
[----:B------:R-:W-:Y:S01]  /*4040*/  ISETP.NE.AND P2, PT, R2, 0x1, PT ;  /* 0x000000010200780c */ /* 0x000fe20003f45270 */
[----:B---3--:R-:W-:Y:S01]  /*4050*/  IMAD.HI.U32 R36, R23, R18, RZ ;  /* 0x0000001217247227 */ /* 0x008fe200078e00ff */
[----:B------:R-:W-:Y:S02]  /*4060*/  SHF.R.U32.HI R37, RZ, R22, R37 ;  /* 0x00000016ff257219 */ /* 0x000fe40000011625 */
[----:B------:R-:W-:Y:S01]  /*4070*/  ISETP.NE.AND P4, PT, R8, 0x1, PT ;  /* 0x000000010800780c */ /* 0x000fe20003f85270 */
[----:B------:R-:W-:Y:S01]  /*4080*/  IMAD.HI.U32 R38, R13, R18, RZ ;  /* 0x000000120d267227 */ /* 0x000fe200078e00ff */
[----:B------:R-:W-:Y:S02]  /*4090*/  SHF.R.U32.HI R36, RZ, R19, R36 ;  /* 0x00000013ff247219 */ /* 0x000fe40000011624 */
[----:B------:R-:W-:Y:S01]  /*40a0*/  SEL R3, R28, R37, !P0 ;  /* 0x000000251c037207 */ /* 0x000fe20004000000 */
[C---:B------:R-:W-:Y:S01]  /*40b0*/  IMAD.HI.U32 R37, R10.reuse, R7, RZ ;  /* 0x000000070a257227 */ /* 0x040fe200078e00ff */
[----:B------:R-:W-:Y:S02]  /*40c0*/  SEL R11, R23, R36, !P4 ;  /* 0x00000024170b7207 */ /* 0x000fe40006000000 */
[----:B------:R-:W-:Y:S01]  /*40d0*/  SHF.R.U32.HI R38, RZ, R19, R38 ;  /* 0x00000013ff267219 */ /* 0x000fe20000011626 */
[----:B------:R-:W-:Y:S01]  /*40e0*/  IMAD.HI.U32 R40, R3, R4, RZ ;  /* 0x0000000403287227 */ /* 0x000fe200078e00ff */
[----:B------:R-:W-:Y:S03]  /*40f0*/  SHF.R.U32.HI R37, RZ, R22, R37 ;  /* 0x00000016ff257219 */ /* 0x000fe60000011625 */
[----:B------:R-:W-:Y:S01]  /*4100*/  IMAD.HI.U32 R36, R11, R4, RZ ;  /* 0x000000040b247227 */ /* 0x000fe200078e00ff */
[----:B------:R-:W-:Y:S02]  /*4110*/  @P2 SHF.R.U32.HI R3, RZ, R5, R40 ;  /* 0x00000005ff032219 */ /* 0x000fe40000011628 */
[----:B------:R-:W-:Y:S02]  /*4120*/  SEL R9, R10, R37, !P0 ;  /* 0x000000250a097207 */ /* 0x000fe40004000000 */
[----:B------:R-:W-:Y:S01]  /*4130*/  @P2 SHF.R.U32.HI R11, RZ, R5, R36 ;  /* 0x00000005ff0b2219 */ /* 0x000fe20000011624 */
[C---:B------:R-:W-:Y:S01]  /*4140*/  IMAD R12, R2.reuse, R3, RZ ;  /* 0x00000003020c7224 */ /* 0x040fe200078e02ff */
[----:B------:R-:W-:Y:S01]  /*4150*/  SEL R3, R13, R38, !P4 ;  /* 0x000000260d037207 */ /* 0x000fe20006000000 */
[C---:B------:R-:W-:Y:S03]  /*4160*/  IMAD.HI.U32 R16, R9.reuse, R4, RZ ;  /* 0x0000000409107227 */ /* 0x040fe600078e00ff */
[----:B------:R-:W-:Y:S01]  /*4170*/  ISETP.GE.AND P0, PT, R9, R12, PT ;  /* 0x0000000c0900720c */ /* 0x000fe20003f06270 */
[C---:B------:R-:W-:Y:S01]  /*4180*/  IMAD R14, R2.reuse, R11, RZ ;  /* 0x0000000b020e7224 */ /* 0x040fe200078e02ff */
[----:B------:R-:W-:Y:S04]  /*4190*/  SHF.R.U32.HI R16, RZ, R5, R16 ;  /* 0x00000005ff107219 */ /* 0x000fe80000011610 */
[----:B------:R-:W-:Y:S02]  /*41a0*/  ISETP.GE.OR P0, PT, R3, R14, P0 ;  /* 0x0000000e0300720c */ /* 0x000fe40000706670 */
[----:B------:R-:W-:Y:S05]  /*41b0*/  SEL R17, R9, R16, !P2 ;  /* 0x0000001009117207 */ /* 0x000fea0005000000 */
[----:B------:R-:W-:Y:S04]  /*41c0*/  IMAD.MOV R15, RZ, RZ, -R17 ;  /* 0x000000ffff0f7224 */ /* 0x000fe800078e0a11 */
[----:B------:R-:W-:Y:S02]  /*41d0*/  IMAD R15, R2, R15, R9 ;  /* 0x0000000f020f7224 */ /* 0x000fe400078e0209 */
[C---:B------:R-:W-:Y:S05]  /*41e0*/  @!P0 IMAD.HI.U32 R12, R3.reuse, R4, RZ ;  /* 0x00000004030c8227 */ /* 0x040fea00078e00ff */
[----:B------:R-:W-:Y:S04]  /*41f0*/  @!P0 SHF.R.U32.HI R12, RZ, R5, R12 ;  /* 0x00000005ff0c8219 */ /* 0x000fe8000001160c */
[----:B------:R-:W-:Y:S01]  /*4200*/  @!P0 SEL R0, R3, R12, !P2 ;  /* 0x0000000c03008207 */ /* 0x000fe20005000000 */
[----:B------:R-:W-:Y:S03]  /*4210*/  IMAD.MOV R12, RZ, RZ, -R3 ;  /* 0x000000ffff0c7224 */ /* 0x000fe600078e0a03 */
[----:B------:R-:W-:Y:S01]  /*4220*/  @!P0 IADD3 R16, PT, PT, R17, -R0, RZ ;  /* 0x8000000011108210 */ /* 0x000fe20007ffe0ff */
[----:B------:R-:W-:Y:S01]  /*4230*/  @!P0 IMAD R0, R11, R15, R0 ;  /* 0x0000000f0b008224 */ /* 0x000fe200078e0200 */
[----:B------:R-:W-:Y:S01]  /*4240*/  IADD3 R11, PT, PT, -R9, RZ, RZ ;  /* 0x000000ff090b7210 */ /* 0x000fe20007ffe1ff */
[----:B------:R-:W-:Y:S02]  /*4250*/  IMAD R13, R8, R12, R13 ;  /* 0x0000000c080d7224 */ /* 0x000fe400078e020d */
[----:B------:R-:W-:Y:S02]  /*4260*/  @!P0 IMAD R9, R16, R2, R3 ;  /* 0x0000000210098224 */ /* 0x000fe400078e0203 */
[----:B------:R-:W-:Y:S02]  /*4270*/  @!P0 IMAD.MOV.U32 R3, RZ, RZ, R0 ;  /* 0x000000ffff038224 */ /* 0x000fe400078e0000 */
[----:B------:R-:W-:Y:S02]  /*4280*/  IMAD R10, R6, R11, R10 ;  /* 0x0000000b060a7224 */ /* 0x000fe400078e020a */
[----:B------:R-:W-:Y:S02]  /*4290*/  IMAD R13, R3, R8, R13 ;  /* 0x00000008030d7224 */ /* 0x000fe400078e020d */
[----:B------:R-:W-:Y:S02]  /*42a0*/  IMAD R10, R9, R6, R10 ;  /* 0x00000006090a7224 */ /* 0x000fe400078e020a */
.L_x_75:
[----:B------:R-:W-:Y:S05]  /*42b0*/  BRA.U UP1, `(.L_x_76) ;  /* 0x0000000101107547 */ /* 0x000fea000b800000 */
[----:B------:R-:W-:Y:S04]  /*42c0*/  MOV R0, UR13 ;  /* 0x0000000d00007c02 */ /* 0x000fe80008000f00 */
[----:B------:R-:W-:Y:S04]  /*42d0*/  SHF.L.U32 R3, R0, 0x1f, RZ ;  /* 0x0000001f00037819 */ /* 0x000fe800000006ff */
[----:B------:R-:W1:Y:S02]  /*42e0*/  SYNCS.PHASECHK.TRANS64.TRYWAIT P0, [UR6+0x88], R3 ;  /* 0x00008803ff0075a7 */ /* 0x000e640008001106 */
[----:B-1----:R-:W-:Y:S05]  /*42f0*/  @!P0 BRA `(.L_x_77) ;  /* 0x0000006000108947 */ /* 0x002fea0003800000 */
.L_x_76:
[----:B------:R-:W-:Y:S02]  /*4300*/  R2UR UR59, R20 ;  /* 0x00000000143b72ca */ /* 0x000fe400000e0000 */
[----:B------:R-:W-:Y:S02]  /*4310*/  R2UR UR58, R21 ;  /* 0x00000000153a72ca */ /* 0x000fe400000e0000 */
[----:B------:R-:W-:Y:S02]  /*4320*/  ISETP.NE.U32.AND P2, PT, RZ, UR4, PT ;  /* 0x00000004ff007c0c */ /* 0x000fe4000bf45070 */
[----:B------:R-:W-:Y:S02]  /*4330*/  SHF.L.U32 R11, R33, 0x1f, RZ ;  /* 0x0000001f210b7819 */ /* 0x000fe400000006ff */
[----:B------:R-:W-:Y:S05]  /*4340*/  ISETP.NE.AND.EX P2, PT, RZ, UR5, PT, P2 ;  /* 0x00000005ff007c0c */ /* 0x000fea000bf45320 */
[----:B------:R-:W-:Y:S02]  /*4350*/  USHF.L.U32 UR59, UR59, 0x7, URZ ;  /* 0x000000073b3b7899 */ /* 0x000fe400080006ff */
[----:B------:R-:W-:Y:S01]  /*4360*/  USHF.L.U32 UR58, UR58, 0x7, URZ ;  /* 0x000000073a3a7899 */ /* 0x000fe200080006ff */
[----:B------:R-:W-:Y:S11]  /*4370*/  BRA.U !UP6, `(.L_x_78) ;  /* 0x000000010e347547 */ /* 0x000ff6000b800000 */
[----:B------:R-:W-:Y:S01]  /*4380*/  UPLOP3.LUT UP0, UPT, UPT, UPT, UP5, 0x80, 0x8 ;  /* 0x000000000008789c */ /* 0x000fe20003f0f050 */
[----:B-1----:R-:W-:Y:S02]  /*4390*/  HFMA2 R0, -RZ, RZ, 0, 5.9604644775390625e-08 ;  /* 0x00000001ff007431 */ /* 0x002fe400000001ff */
[----:B------:R-:W-:Y:S03]  /*43a0*/  IMAD.MOV.U32 R89, RZ, RZ, 0x1 ;  /* 0x00000001ff597424 */ /* 0x000fe600078e00ff */
[----:B------:R-:W-:Y:S05]  /*43b0*/  PLOP3.LUT P0, PT, PT, PT, UP0, 0x80, 0x8 ;  /* 0x000000000008781c */ /* 0x000fea0003f0f008 */
[----:B------:R-:W1:Y:S01]  /*43c0*/  @UP0 LDCU.64 UR10, c[0x0][0xa88] ;  /* 0x00015100ff0a07ac */ /* 0x000e620008000a00 */
[----:B------:R-:W-:Y:S07]  /*43d0*/  @UP0 UIMAD UR8, UR36, UR4, URZ ;  /* 0x00000004240802a4 */ /* 0x000fee000f8e02ff */
[----:B------:R-:W-:Y:S01]  /*43e0*/  @!P0 PRMT R89, R0, 0x7610, R89 ;  /* 0x0000761000598816 */ /* 0x000fe20000000059 */
[----:B-1----:R-:W-:Y:S03]  /*43f0*/  @UP0 UIMAD.WIDE UR10, UR8, 0x4, UR10 ;  /* 0x00000004080a08a5 */ /* 0x002fe6000f8e020a */
[----:B------:R-:W1:Y:S03]  /*4400*/  @!UP0 LDCU UR8, c[0x0][0xa80] ;  /* 0x00015000ff0887ac */ /* 0x000e660008000800 */
[----:B------:R-:W-:Y:S01]  /*4410*/  IMAD.U32 R14, RZ, RZ, UR10 ;  /* 0x0000000aff0e7e24 */ /* 0x000fe2000f8e00ff */
[----:B------:R-:W-:Y:S05]  /*4420*/  MOV R15, UR11 ;  /* 0x0000000b000f7c02 */ /* 0x000fea0008000f00 */
[----:B-----5:R4:W5:Y:S02]  /*4430*/  @P0 LDG.E R49, desc[UR38][R14.64] ;  /* 0x000000260e310981 */ /* 0x020964000c1e1900 */
[----:B-1--4-:R-:W-:Y:S07]  /*4440*/  @!P0 IMAD.U32 R49, RZ, RZ, UR8 ;  /* 0x00000008ff318e24 */ /* 0x012fee000f8e00ff */
.L_x_78:
[----:B-----5:R-:W-:Y:S01]  /*4450*/  @!P2 FSETP.EQ.AND P0, PT, R49, RZ, PT ;  /* 0x000000ff3100a20b */ /* 0x020fe20003f02000 */
[----:B------:R-:W-:Y:S01]  /*4460*/  @!UPT UIADD3 URZ, UPT, UPT, URZ, URZ, URZ ;  /* 0x000000fffffff290 */ /* 0x000fe2000fffe0ff */
[----:B------:R-:W-:Y:S11]  /*4470*/  @!P2 BRA `(.L_x_79) ;  /* 0x000000000014a947 */ /* 0x000ff60003800000 */
[----:B------:R-:W-:Y:S02]  /*4480*/  LOP3.LUT P2, RZ, R89, 0xff, RZ, 0xc0, !PT ;  /* 0x000000ff59ff7812 */ /* 0x000fe4000784c0ff */
[----:B------:R-:W-:Y:S04]  /*4490*/  PLOP3.LUT P0, PT, PT, PT, UP0, 0x80, 0x8 ;  /* 0x000000000008781c */ /* 0x000fe80003f0f008 */
[----:B------:R-:W-:Y:S07]  /*44a0*/  PLOP3.LUT P0, PT, P0, PT, PT, 0x8, 0x80 ;  /* 0x000000000080781c */ /* 0x000fee000070e170 */
[----:B------:R-:W-:Y:S11]  /*44b0*/  @P2 FSETP.EQ.AND P0, PT, R49, RZ, PT ;  /* 0x000000ff3100220b */ /* 0x000ff60003f02000 */
[----:B------:R-:W-:Y:S02]  /*44c0*/  @!UPT UIADD3 URZ, UPT, UPT, URZ, URZ, URZ ;  /* 0x000000fffffff290 */ /* 0x000fe4000fffe0ff */
.L_x_79:
[----:B------:R-:W4:Y:S01]  /*44d0*/  SYNCS.PHASECHK.TRANS64.TRYWAIT P2, [UR6+0x60], R11 ;  /* 0x0000600bff0075a7 */ /* 0x000f220008041106 */
[----:B------:R-:W-:Y:S04]  /*44e0*/  ELECT P4, URZ, PT ;  /* 0x0000000000ff782f */ /* 0x000fe80003880000 */
[----:B------:R-:W-:Y:S11]  /*44f0*/  PLOP3.LUT P4, PT, P0, P4, PT, 0xf2, 0x2f ;  /* 0x00000000002f781c */ /* 0x000ff60000789e72 */
[----:B------:R-:W-:Y:S02]  /*4500*/  @!UPT UIADD3 URZ, UPT, UPT, URZ, URZ, URZ ;  /* 0x000000fffffff290 */ /* 0x000fe4000fffe0ff */
[----:B--2---:R-:W-:Y:S05]  /*4510*/  @!P4 IADD3 R9, P0, PT, R34, 0x780, RZ ;  /* 0x000007802209c810 */ /* 0x004fea0007f1e0ff */
[----:B-1----:R-:W-:Y:S01]  /*4520*/  @!P4 IMAD.X R3, RZ, RZ, R35, P0 ;  /* 0x000000ffff03c224 */ /* 0x002fe200000e0623 */
[----:B----4-:R-:W-:Y:S07]  /*4530*/  @!P2 BRA `(.L_x_80) ;  /* 0x0000005c0098a947 */ /* 0x010fee0003800000 */
.L_x_165:
[----:B------:R-:W-:Y:S01]  /*4540*/  @!P4 R2UR UR9, R9 ;  /* 0x000000000909c2ca */ /* 0x000fe200000e0000 */
[----:B------:R-:W-:Y:S01]  /*4550*/  VOTEU.ALL UP4, P4 ;  /* 0x0000000000ff7886 */ /* 0x000fe20002080000 */
[----:B------:R-:W-:Y:S01]  /*4560*/  @!P4 R2UR UR8, R3 ;  /* 0x000000000308c2ca */ /* 0x000fe200000e0000 */
[----:B------:R-:W-:Y:S01]  /*4570*/  VOTEU.ALL UP3, P4 ;  /* 0x0000000000ff7886 */ /* 0x000fe20002060000 */
[----:B------:R-:W-:Y:S01]  /*4580*/  UMOV UR14, 0x0 ;  /* 0x00000000000e7882 */ /* 0x000fe20000000000 */
[----:B------:R-:W-:Y:S01]  /*4590*/  UMOV UR15, 0x10000000 ;  /* 0x10000000000f7882 */ /* 0x000fe20000000000 */
[----:B------:R-:W-:Y:S01]  /*45a0*/  @!UP4 UIADD3 UR56, UPT, UPT, UR6, 0x200, URZ ;  /* 0x000002000638c890 */ /* 0x000fe2000fffe0ff */
[----:B-1----:R-:W-:Y:S01]  /*45b0*/  @!P4 IMAD.MOV.U32 R0, RZ, RZ, 0x4000 ;  /* 0x00004000ff00c424 */ /* 0x002fe200078e00ff */
[----:B------:R-:W-:Y:S01]  /*45c0*/  UMOV UR60, UR36 ;  /* 0x00000024003c7c82 */ /* 0x000fe20008000000 */
[----:B------:R-:W-:Y:S01]  /*45d0*/  @!UP4 UIADD3 UR26, UPT, UPT, UR58, 0x20, URZ ;  /* 0x000000203a1ac890 */ /* 0x000fe2000fffe0ff */
[----:B------:R-:W-:Y:S01]  /*45e0*/  @!P4 IADD3 R9, P0, PT, R34, 0x780, RZ ;  /* 0x000007802209c810 */ /* 0x000fe20007f1e0ff */
[----:B------:R-:W-:Y:S02]  /*45f0*/  @!UP4 UIADD3 UR24, UPT, UPT, UR6, 0x1200, URZ ;  /* 0x000012000618c890 */ /* 0x000fe4000fffe0ff */
[----:B------:R-:W-:Y:S01]  /*4600*/  IMAD.U32 R14, RZ, RZ, UR9 ;  /* 0x00000009ff0e7e24 */ /* 0x000fe2000f8e00ff */
[----:B------:R-:W-:Y:S01]  /*4610*/  VOTEU.ALL UP2, P4 ;  /* 0x0000000000ff7886 */ /* 0x000fe20002040000 */
[----:B------:R-:W-:Y:S01]  /*4620*/  IMAD.U32 R15, RZ, RZ, UR8 ;  /* 0x00000008ff0f7e24 */ /* 0x000fe2000f8e00ff */
[----:B------:R-:W-:Y:S01]  /*4630*/  UMOV UR25, UR57 ;  /* 0x0000003900197c82 */ /* 0x000fe20008000000 */
[----:B------:R-:W-:Y:S01]  /*4640*/  UMOV UR27, UR59 ;  /* 0x0000003b001b7c82 */ /* 0x000fe20008000000 */
[----:B------:R-:W-:Y:S01]  /*4650*/  @!P4 R2UR UR22, R14 ;  /* 0x000000000e16c2ca */ /* 0x000fe200000e0000 */
[----:B------:R-:W-:Y:S01]  /*4660*/  UMOV UR28, UR36 ;  /* 0x00000024001c7c82 */ /* 0x000fe20008000000 */
[----:B------:R-:W-:Y:S01]  /*4670*/  @!P4 R2UR UR23, R15 ;  /* 0x000000000f17c2ca */ /* 0x000fe200000e0000 */
[----:B------:R-:W-:Y:S01]  /*4680*/  @!UP4 UIADD3 UR18, UPT, UPT, UR58, 0x40, URZ ;  /* 0x000000403a12c890 */ /* 0x000fe2000fffe0ff */
[----:B------:R-:W-:Y:S01]  /*4690*/  @!P4 IMAD.X R3, RZ, RZ, R35, P0 ;  /* 0x000000ffff03c224 */ /* 0x000fe200000e0623 */
[----:B------:R-:W-:Y:S01]  /*46a0*/  @!UP4 UIADD3 UR16, UPT, UPT, UR6, 0x2200, URZ ;  /* 0x000022000610c890 */ /* 0x000fe2000fffe0ff */
[----:B------:R-:W-:Y:S01]  /*46b0*/  VOTEU.ALL UP1, P4 ;  /* 0x0000000000ff7886 */ /* 0x000fe20002020000 */
[----:B------:R-:W-:Y:S01]  /*46c0*/  UMOV UR17, UR57 ;  /* 0x0000003900117c82 */ /* 0x000fe20008000000 */
[----:B------:R-:W-:Y:S01]  /*46d0*/  UMOV UR19, UR59 ;  /* 0x0000003b00137c82 */ /* 0x000fe20008000000 */
[----:B------:R-:W-:Y:S01]  /*46e0*/  UMOV UR20, UR36 ;  /* 0x0000002400147c82 */ /* 0x000fe20008000000 */
[----:B------:R-:W-:Y:S02]  /*46f0*/  @!UP4 UIADD3 UR10, UPT, UPT, UR58, 0x60, URZ ;  /* 0x000000603a0ac890 */ /* 0x000fe4000fffe0ff */
[----:B------:R-:W-:Y:S03]  /*4700*/  @!UP4 UIADD3 UR8, UPT, UPT, UR6, 0x3200, URZ ;  /* 0x000032000608c890 */ /* 0x000fe6000fffe0ff */
[----:B------:R1:W-:Y:S01]  /*4710*/  @!UP3 UTMALDG.3D [UR56], [UR22], desc[UR14] ;  /* 0x00000e381600b5b4 */ /* 0x0003e20008011000 */
[----:B------:R-:W-:Y:S01]  /*4720*/  UMOV UR9, UR57 ;  /* 0x0000003900097c82 */ /* 0x000fe20008000000 */
[----:B------:R-:W-:Y:S01]  /*4730*/  UMOV UR11, UR59 ;  /* 0x0000003b000b7c82 */ /* 0x000fe20008000000 */
[----:B------:R-:W-:Y:S01]  /*4740*/  UMOV UR12, UR36 ;  /* 0x00000024000c7c82 */ /* 0x000fe20008000000 */
[----:B------:R-:W-:Y:S01]  /*4750*/  UPRMT UR21, UR37, 0x654, UR57 ;  /* 0x0000065425157896 */ /* 0x000fe20008000039 */
[----:B------:R1:W-:Y:S01]  /*4760*/  @!UP2 UTMALDG.3D [UR24], [UR22], desc[UR14] ;  /* 0x00000e181600a5b4 */ /* 0x0003e20008011000 */
[----:B------:R-:W-:Y:S01]  /*4770*/  VOTEU.ALL UP2, P4 ;  /* 0x0000000000ff7886 */ /* 0x000fe20002040000 */
[----:B------:R1:W-:Y:S04]  /*4780*/  @!UP1 UTMALDG.3D [UR16], [UR22], desc[UR14] ;  /* 0x00000e10160095b4 */ /* 0x0003e80008011000 */
[----:B------:R1:W-:Y:S01]  /*4790*/  @!UP2 UTMALDG.3D [UR8], [UR22], desc[UR14] ;  /* 0x00000e081600a5b4 */ /* 0x0003e20008011000 */
[----:B------:R1:W-:Y:S01]  /*47a0*/  @!P4 SYNCS.ARRIVE.TRANS64.RED.A0TR RZ, [UR6+0x40], R0 ;  /* 0x00004000ffffc9a7 */ /* 0x0003e20008300406 */
[----:B------:R-:W-:Y:S01]  /*47b0*/  SYNCS.ARRIVE.TRANS64.RED.A1T0 RZ, [UR21], RZ ;  /* 0x000000ffffff79a7 */ /* 0x000fe20008100415 */
[----:B------:R-:W2:Y:S02]  /*47c0*/  SYNCS.PHASECHK.TRANS64.TRYWAIT P2, [UR6+0x68], R11 ;  /* 0x0000680bff0075a7 */ /* 0x000ea40008041106 */
[----:B-12---:R-:W-:Y:S05]  /*47d0*/  @!P2 BRA `(.L_x_81) ;  /* 0x0000005c0008a947 */ /* 0x006fea0003800000 */
.L_x_167:
        /* <DEDUP_REMOVED lines=8> */
[----:B------:R-:W-:Y:S01]  /*4860*/  @!UP4 UIADD3 UR48, UPT, UPT, UR6, 0x4200, URZ ;  /* 0x000042000630c890 */ /* 0x000fe2000fffe0ff */
[----:B------:R-:W-:Y:S01]  /*4870*/  @!P4 IADD3 R21, P0, PT, R34, 0x780, RZ ;  /* 0x000007802215c810 */ /* 0x000fe20007f1e0ff */
[----:B------:R-:W-:Y:S01]  /*4880*/  UMOV UR50, UR58 ;  /* 0x0000003a00327c82 */ /* 0x000fe20008000000 */
[----:B------:R-:W-:Y:S01]  /*4890*/  UMOV UR52, UR36 ;  /* 0x0000002400347c82 */ /* 0x000fe20008000000 */
[----:B------:R-:W-:Y:S01]  /*48a0*/  @!UP4 UIADD3 UR26, UPT, UPT, UR58, 0x20, URZ ;  /* 0x000000203a1ac890 */ /* 0x000fe2000fffe0ff */
[----:B------:R-:W-:Y:S01]  /*48b0*/  IMAD.U32 R14, RZ, RZ, UR9 ;  /* 0x00000009ff0e7e24 */ /* 0x000fe2000f8e00ff */
[----:B------:R-:W-:Y:S01]  /*48c0*/  @!UP4 UIADD3 UR24, UPT, UPT, UR6, 0x5200, URZ ;  /* 0x000052000618c890 */ /* 0x000fe2000fffe0ff */
[----:B------:R-:W-:Y:S01]  /*48d0*/  IMAD.U32 R15, RZ, RZ, UR8 ;  /* 0x00000008ff0f7e24 */ /* 0x000fe2000f8e00ff */
[----:B------:R-:W-:Y:S01]  /*48e0*/  VOTEU.ALL UP2, P4 ;  /* 0x0000000000ff7886 */ /* 0x000fe20002040000 */
[----:B------:R-:W-:Y:S01]  /*48f0*/  UMOV UR25, UR49 ;  /* 0x0000003100197c82 */ /* 0x000fe20008000000 */
[----:B------:R-:W-:Y:S01]  /*4900*/  @!P4 R2UR UR22, R14 ;  /* 0x000000000e16c2ca */ /* 0x000fe200000e0000 */
[----:B------:R-:W-:Y:S01]  /*4910*/  UMOV UR28, UR36 ;  /* 0x00000024001c7c82 */ /* 0x000fe20008000000 */
[----:B------:R-:W-:Y:S01]  /*4920*/  @!P4 R2UR UR23, R15 ;  /* 0x000000000f17c2ca */ /* 0x000fe200000e0000 */
[----:B------:R-:W-:Y:S01]  /*4930*/  UMOV UR27, UR51 ;  /* 0x00000033001b7c82 */ /* 0x000fe20008000000 */
        /* <DEDUP_REMOVED lines=8> */
[----:B------:R-:W-:Y:S02]  /*49c0*/  @!UP4 UIADD3 UR8, UPT, UPT, UR6, 0x7200, URZ ;  /* 0x000072000608c890 */ /* 0x000fe4000fffe0ff */
        /* <DEDUP_REMOVED lines=13> */
.L_x_169:
[----:B------:R-:W2:Y:S01]  /*4aa0*/  LDC.64 R16, c[0x0][0xd10] ;  /* 0x00034400ff107b82 */ /* 0x000ea20000000a00 */
[----:B------:R-:W-:Y:S01]  /*4ab0*/  @!P4 R2UR UR9, R21 ;  /* 0x000000001509c2ca */ /* 0x000fe200000e0000 */
[----:B------:R-:W-:Y:S01]  /*4ac0*/  VOTEU.ALL UP4, P4 ;  /* 0x0000000000ff7886 */ /* 0x000fe20002080000 */
[----:B------:R-:W-:Y:S01]  /*4ad0*/  @!P4 R2UR UR8, R20 ;  /* 0x000000001408c2ca */ /* 0x000fe200000e0000 */
[----:B------:R-:W-:Y:S01]  /*4ae0*/  VOTEU.ALL UP3, P4 ;  /* 0x0000000000ff7886 */ /* 0x000fe20002060000 */
[----:B------:R-:W-:Y:S03]  /*4af0*/  UMOV UR14, 0x0 ;  /* 0x00000000000e7882 */ /* 0x000fe60000000000 */
[----:B------:R-:W4:Y:S01]  /*4b00*/  LDC.64 R14, c[0x0][0xd18] ;  /* 0x00034600ff0e7b82 */ /* 0x000f220000000a00 */
[----:B------:R-:W-:Y:S01]  /*4b10*/  @!UP4 UIADD3 UR43, UPT, UPT, UR59, 0x40, URZ ;  /* 0x000000403b2bc890 */ /* 0x000fe2000fffe0ff */
[----:B------:R-:W-:Y:S01]  /*4b20*/  @P3 SHF.R.U32.HI R30, RZ, 0x10, R25 ;  /* 0x00000010ff1e3819 */ /* 0x000fe20000011619 */
[----:B------:R-:W-:Y:S01]  /*4b30*/  @!UP4 UIADD3 UR40, UPT, UPT, UR6, 0x8200, URZ ;  /* 0x000082000628c890 */ /* 0x000fe2000fffe0ff */
[----:B------:R-:W-:Y:S01]  /*4b40*/  VIADD R32, R32, 0x1 ;  /* 0x0000000120207836 */ /* 0x000fe20000000000 */
[----:B------:R-:W-:Y:S03]  /*4b50*/  UMOV UR15, 0x10000000 ;  /* 0x10000000000f7882 */ /* 0x000fe60000000000 */
[----:B-1----:R-:W1:Y:S01]  /*4b60*/  @!P1 LDC R0, c[0x0][0xd20] ;  /* 0x00034800ff009b82 */ /* 0x002e620000000800 */
[----:B------:R-:W-:Y:S01]  /*4b70*/  UMOV UR42, UR58 ;  /* 0x0000003a002a7c82 */ /* 0x000fe20008000000 */
[----:B------:R-:W-:Y:S01]  /*4b80*/  IMAD.U32 R20, RZ, RZ, UR9 ;  /* 0x00000009ff147e24 */ /* 0x000fe2000f8e00ff */
[----:B------:R-:W-:Y:S05]  /*4b90*/  UMOV UR44, UR36 ;  /* 0x00000024002c7c82 */ /* 0x000fea0008000000 */
[----:B------:R-:W5:Y:S01]  /*4ba0*/  @!P1 LDC R3, c[0x0][0xd0c] ;  /* 0x00034300ff039b82 */ /* 0x000f620000000800 */
[----:B------:R-:W-:Y:S01]  /*4bb0*/  IMAD.U32 R21, RZ, RZ, UR8 ;  /* 0x00000008ff157e24 */ /* 0x000fe2000f8e00ff */
[----:B------:R-:W-:Y:S01]  /*4bc0*/  @!UP4 UIADD3 UR26, UPT, UPT, UR58, 0x20, URZ ;  /* 0x000000203a1ac890 */ /* 0x000fe2000fffe0ff */
[----:B------:R-:W-:Y:S01]  /*4bd0*/  @!P4 R2UR UR22, R20 ;  /* 0x000000001416c2ca */ /* 0x000fe200000e0000 */
[----:B------:R-:W-:Y:S01]  /*4be0*/  @!UP4 UIADD3 UR24, UPT, UPT, UR6, 0x9200, URZ ;  /* 0x000092000618c890 */ /* 0x000fe2000fffe0ff */
[----:B------:R-:W-:Y:S01]  /*4bf0*/  @!P4 IMAD.MOV.U32 R20, RZ, RZ, 0x4000 ;  /* 0x00004000ff14c424 */ /* 0x000fe200078e00ff */
[----:B------:R-:W-:Y:S01]  /*4c00*/  @!P4 R2UR UR23, R21 ;  /* 0x000000001517c2ca */ /* 0x000fe200000e0000 */
[----:B------:R-:W-:Y:S01]  /*4c10*/  VOTEU.ALL UP2, P4 ;  /* 0x0000000000ff7886 */ /* 0x000fe20002040000 */
[----:B------:R-:W-:Y:S01]  /*4c20*/  UMOV UR25, UR41 ;  /* 0x0000002900197c82 */ /* 0x000fe20008000000 */
[----:B------:R-:W-:Y:S01]  /*4c30*/  UMOV UR28, UR36 ;  /* 0x00000024001c7c82 */ /* 0x000fe20008000000 */
[----:B------:R-:W-:Y:S01]  /*4c40*/  UMOV UR27, UR43 ;  /* 0x0000002b001b7c82 */ /* 0x000fe20008000000 */
[----:B------:R-:W-:Y:S02]  /*4c50*/  @!UP4 UIADD3 UR18, UPT, UPT, UR58, 0x40, URZ ;  /* 0x000000403a12c890 */ /* 0x000fe4000fffe0ff */
[----:B------:R-:W-:Y:S01]  /*4c60*/  @!UP4 UIADD3 UR16, UPT, UPT, UR6, 0xa200, URZ ;  /* 0x0000a2000610c890 */ /* 0x000fe2000fffe0ff */
[----:B------:R-:W-:Y:S01]  /*4c70*/  VOTEU.ALL UP1, P4 ;  /* 0x0000000000ff7886 */ /* 0x000fe20002020000 */
[----:B------:R-:W-:Y:S01]  /*4c80*/  UMOV UR17, UR41 ;  /* 0x0000002900117c82 */ /* 0x000fe20008000000 */
[----:B------:R-:W-:Y:S01]  /*4c90*/  UMOV UR20, UR36 ;  /* 0x0000002400147c82 */ /* 0x000fe20008000000 */
[----:B------:R-:W-:Y:S02]  /*4ca0*/  UMOV UR19, UR43 ;  /* 0x0000002b00137c82 */ /* 0x000fe40008000000 */
[----:B------:R1:W-:Y:S01]  /*4cb0*/  @!UP3 UTMALDG.3D [UR40], [UR22], desc[UR14] ;  /* 0x00000e281600b5b4 */ /* 0x0003e20008011000 */
[----:B------:R-:W-:Y:S02]  /*4cc0*/  @!UP4 UIADD3 UR10, UPT, UPT, UR58, 0x60, URZ ;  /* 0x000000603a0ac890 */ /* 0x000fe4000fffe0ff */
[----:B------:R-:W-:Y:S01]  /*4cd0*/  @!UP4 UIADD3 UR8, UPT, UPT, UR6, 0xb200, URZ ;  /* 0x0000b2000608c890 */ /* 0x000fe2000fffe0ff */
[----:B------:R-:W-:Y:S01]  /*4ce0*/  UMOV UR9, UR41 ;  /* 0x0000002900097c82 */ /* 0x000fe20008000000 */
[----:B------:R-:W-:Y:S01]  /*4cf0*/  UMOV UR12, UR36 ;  /* 0x00000024000c7c82 */ /* 0x000fe20008000000 */
[----:B------:R-:W-:Y:S01]  /*4d00*/  UMOV UR11, UR43 ;  /* 0x0000002b000b7c82 */ /* 0x000fe20008000000 */
[----:B------:R1:W-:Y:S01]  /*4d10*/  @!UP2 UTMALDG.3D [UR24], [UR22], desc[UR14] ;  /* 0x00000e181600a5b4 */ /* 0x0003e20008011000 */
[----:B------:R-:W-:Y:S01]  /*4d20*/  VOTEU.ALL UP2, P4 ;  /* 0x0000000000ff7886 */ /* 0x000fe20002040000 */
[----:B------:R-:W-:Y:S01]  /*4d30*/  UPRMT UR21, UR37, 0x654, UR41 ;  /* 0x0000065425157896 */ /* 0x000fe20008000029 */
[----:B--2---:R-:W-:Y:S01]  /*4d40*/  @!P1 IMAD.HI.U32 R12, R13, R16, RZ ;  /* 0x000000100d0c9227 */ /* 0x004fe200078e00ff */
[----:B----4-:R-:W-:Y:S02]  /*4d50*/  @!P1 ISETP.NE.AND P0, PT, R14, 0x1, PT ;  /* 0x000000010e00980c */ /* 0x010fe40003f05270 */
[----:B-----5:R-:W-:Y:S01]  /*4d60*/  @!P1 ISETP.NE.AND P2, PT, R3, 0x1, PT ;  /* 0x000000010300980c */ /* 0x020fe20003f45270 */
[C---:B------:R-:W-:Y:S01]  /*4d70*/  @!P1 IMAD.HI.U32 R9, R10.reuse, R15, RZ ;  /* 0x0000000f0a099227 */ /* 0x040fe200078e00ff */
[----:B------:R2:W-:Y:S02]  /*4d80*/  @!UP1 UTMALDG.3D [UR16], [UR22], desc[UR14] ;  /* 0x00000e10160095b4 */ /* 0x0005e40008011000 */
[----:B------:R-:W-:Y:S02]  /*4d90*/  @!P1 SHF.R.U32.HI R12, RZ, R17, R12 ;  /* 0x00000011ff0c9219 */ /* 0x000fe4000001160c */
[----:B-1----:R-:W-:Y:S02]  /*4da0*/  @!P1 SHF.R.U32.HI R9, RZ, R0, R9 ;  /* 0x00000000ff099219 */ /* 0x002fe40000011609 */
[----:B------:R-:W-:Y:S01]  /*4db0*/  @!P1 SEL R12, R13, R12, !P2 ;  /* 0x0000000c0d0c9207 */ /* 0x000fe20005000000 */
[----:B------:R2:W-:Y:S01]  /*4dc0*/  @!UP2 UTMALDG.3D [UR8], [UR22], desc[UR14] ;  /* 0x00000e081600a5b4 */ /* 0x0005e20008011000 */
[----:B------:R2:W-:Y:S01]  /*4dd0*/  @!P4 SYNCS.ARRIVE.TRANS64.RED.A0TR RZ, [UR6+0x50], R20 ;  /* 0x00005014ffffc9a7 */ /* 0x0005e20008300406 */
[----:B------:R-:W-:Y:S05]  /*4de0*/  @!P1 SEL R9, R10, R9, !P0 ;  /* 0x000000090a099207 */ /* 0x000fea0004000000 */
[----:B------:R-:W-:Y:S02]  /*4df0*/  @!P1 IMAD.IADD R0, R9, 0x1, -R12 ;  /* 0x0000000109009824 */ /* 0x000fe400078e0a0c */
[----:B------:R-:W-:Y:S02]  /*4e00*/  @!P1 IMAD.IADD R9, R12, 0x1, -R9 ;  /* 0x000000010c099824 */ /* 0x000fe400078e0a09 */
[----:B------:R-:W-:Y:S02]  /*4e10*/  @!P1 IMAD R13, R0, R3, R13 ;  /* 0x00000003000d9224 */ /* 0x000fe400078e020d */
[----:B------:R-:W-:Y:S01]  /*4e20*/  @!P1 IMAD R10, R9, R14, R10 ;  /* 0x0000000e090a9224 */ /* 0x000fe200078e020a */
[----:B------:R-:W-:Y:S01]  /*4e30*/  SYNCS.ARRIVE.TRANS64.RED.A1T0 RZ, [UR21], RZ ;  /* 0x000000ffffff79a7 */ /* 0x000fe20008100415 */
[----:B------:R-:W1:Y:S02]  /*4e40*/  SYNCS.PHASECHK.TRANS64.TRYWAIT P5, [UR6+0x78], R11 ;  /* 0x0000780bff0075a7 */ /* 0x000e6400080a1106 */
[----:B-12---:R-:W-:Y:S05]  /*4e50*/  @!P5 BRA `(.L_x_83) ;  /* 0x000000540098d947 */ /* 0x006fea0003800000 */
.L_x_171:
[----:B------:R-:W-:Y:S01]  /*4e60*/  @!P4 IADD3 R3, P0, PT, R34, 0x780, RZ ;  /* 0x000007802203c810 */ /* 0x000fe20007f1e0ff */
[----:B------:R-:W-:Y:S01]  /*4e70*/  VOTEU.ALL UP3, P4 ;  /* 0x0000000000ff7886 */ /* 0x000fe20002060000 */
[----:B------:R-:W-:Y:S01]  /*4e80*/  UMOV UR14, 0x0 ;  /* 0x00000000000e7882 */ /* 0x000fe20000000000 */
[----:B------:R-:W-:Y:S01]  /*4e90*/  UMOV UR15, 0x10000000 ;  /* 0x10000000000f7882 */ /* 0x000fe20000000000 */
[----:B------:R-:W-:Y:S01]  /*4ea0*/  @!P4 R2UR UR9, R3 ;  /* 0x000000000309c2ca */ /* 0x000fe200000e0000 */
[----:B-1----:R-:W-:Y:S01]  /*4eb0*/  @!P4 IMAD.X R0, RZ, RZ, R35, P0 ;  /* 0x000000ffff00c224 */ /* 0x002fe200000e0623 */
[----:B------:R-:W-:Y:S01]  /*4ec0*/  UMOV UR34, UR58 ;  /* 0x0000003a00227c82 */ /* 0x000fe20008000000 */
[----:B------:R-:W-:Y:S01]  /*4ed0*/  VOTEU.ALL UP2, P4 ;  /* 0x0000000000ff7886 */ /* 0x000fe20002040000 */
[----:B------:R-:W-:Y:S01]  /*4ee0*/  UMOV UR28, UR36 ;  /* 0x00000024001c7c82 */ /* 0x000fe20008000000 */
[----:B------:R-:W-:Y:S01]  /*4ef0*/  VOTEU.ALL UP4, P4 ;  /* 0x0000000000ff7886 */ /* 0x000fe20002080000 */
[----:B------:R-:W-:Y:S01]  /*4f00*/  @!P4 R2UR UR8, R0 ;  /* 0x000000000008c2ca */ /* 0x000fe200000e0000 */
[----:B------:R-:W-:Y:S01]  /*4f10*/  VOTEU.ALL UP1, P4 ;  /* 0x0000000000ff7886 */ /* 0x000fe20002020000 */
[----:B------:R-:W-:Y:S01]  /*4f20*/  UMOV UR20, UR36 ;  /* 0x0000002400147c82 */ /* 0x000fe20008000000 */
[----:B------:R-:W-:Y:S01]  /*4f30*/  UMOV UR12, UR36 ;  /* 0x00000024000c7c82 */ /* 0x000fe20008000000 */
[----:B------:R-:W-:Y:S01]  /*4f40*/  @!UP4 UIADD3 UR33, UPT, UPT, UR6, 0x58, URZ ;  /* 0x000000580621c890 */ /* 0x000fe2000fffe0ff */
[----:B------:R-:W-:Y:S01]  /*4f50*/  ISETP.NE.AND P0, PT, R32, 0x2, PT ;  /* 0x000000022000780c */ /* 0x000fe20003f05270 */
[----:B------:R-:W-:Y:S01]  /*4f60*/  @!UP4 UIADD3 UR35, UPT, UPT, UR59, 0x60, URZ ;  /* 0x000000603b23c890 */ /* 0x000fe2000fffe0ff */
[----:B------:R-:W-:Y:S01]  /*4f70*/  IMAD.U32 R14, RZ, RZ, UR9 ;  /* 0x00000009ff0e7e24 */ /* 0x000fe2000f8e00ff */
[----:B------:R-:W-:Y:S01]  /*4f80*/  @!UP4 UIADD3 UR32, UPT, UPT, UR6, 0xc200, URZ ;  /* 0x0000c2000620c890 */ /* 0x000fe2000fffe0ff */
[----:B------:R-:W-:Y:S01]  /*4f90*/  SEL R0, RZ, 0x1, P0 ;  /* 0x00000001ff007807 */ /* 0x000fe20000000000 */
[----:B------:R-:W-:Y:S01]  /*4fa0*/  @!UP4 UIADD3 UR26, UPT, UPT, UR58, 0x20, URZ ;  /* 0x000000203a1ac890 */ /* 0x000fe2000fffe0ff */
[----:B------:R-:W-:Y:S01]  /*4fb0*/  LOP3.LUT R33, R33, 0x1, RZ, 0x3c, !PT ;  /* 0x0000000121217812 */ /* 0x000fe200078e3cff */
[----:B------:R-:W-:Y:S01]  /*4fc0*/  @!UP4 UIADD3 UR24, UPT, UPT, UR6, 0xd200, URZ ;  /* 0x0000d2000618c890 */ /* 0x000fe2000fffe0ff */
[----:B------:R-:W-:Y:S01]  /*4fd0*/  IMAD.U32 R15, RZ, RZ, UR8 ;  /* 0x00000008ff0f7e24 */ /* 0x000fe2000f8e00ff */
[----:B------:R-:W-:Y:S01]  /*4fe0*/  @!P4 R2UR UR22, R14 ;  /* 0x000000000e16c2ca */ /* 0x000fe200000e0000 */
[----:B------:R-:W-:Y:S01]  /*4ff0*/  UMOV UR25, UR33 ;  /* 0x0000002100197c82 */ /* 0x000fe20008000000 */
[----:B------:R-:W-:Y:S01]  /*5000*/  UMOV UR27, UR35 ;  /* 0x00000023001b7c82 */ /* 0x000fe20008000000 */
[----:B------:R-:W-:Y:S01]  /*5010*/  @!UP4 UIADD3 UR18, UPT, UPT, UR58, 0x40, URZ ;  /* 0x000000403a12c890 */ /* 0x000fe2000fffe0ff */
[----:B------:R-:W-:Y:S01]  /*5020*/  @!P4 R2UR UR23, R15 ;  /* 0x000000000f17c2ca */ /* 0x000fe200000e0000 */
[----:B------:R-:W-:Y:S01]  /*5030*/  @!UP4 UIADD3 UR16, UPT, UPT, UR6, 0xe200, URZ ;  /* 0x0000e2000610c890 */ /* 0x000fe2000fffe0ff */
[----:B------:R-:W-:Y:S01]  /*5040*/  LOP3.LUT R31, R31, R0, RZ, 0x3c, !PT ;  /* 0x000000001f1f7212 */ /* 0x000fe200078e3cff */
[----:B------:R-:W-:Y:S01]  /*5050*/  UMOV UR17, UR33 ;  /* 0x0000002100117c82 */ /* 0x000fe20008000000 */
[----:B------:R-:W-:Y:S01]  /*5060*/  UMOV UR19, UR35 ;  /* 0x0000002300137c82 */ /* 0x000fe20008000000 */
[----:B------:R-:W-:Y:S01]  /*5070*/  @!UP4 UIADD3 UR10, UPT, UPT, UR58, 0x60, URZ ;  /* 0x000000603a0ac890 */ /* 0x000fe2000fffe0ff */
[----:B------:R-:W-:Y:S01]  /*5080*/  IMAD.IADD R20, R10, 0x1, R81 ;  /* 0x000000010a147824 */ /* 0x000fe200078e0251 */
[----:B------:R-:W-:Y:S01]  /*5090*/  @!UP4 UIADD3 UR8, UPT, UPT, UR6, 0xf200, URZ ;  /* 0x0000f2000608c890 */ /* 0x000fe2000fffe0ff */
[----:B------:R-:W-:Y:S01]  /*50a0*/  IMAD.IADD R21, R13, 0x1, R88 ;  /* 0x000000010d157824 */ /* 0x000fe200078e0258 */
[----:B------:R-:W-:Y:S01]  /*50b0*/  UMOV UR9, UR33 ;  /* 0x0000002100097c82 */ /* 0x000fe20008000000 */
[----:B------:R-:W-:Y:S01]  /*50c0*/  UMOV UR11, UR35 ;  /* 0x00000023000b7c82 */ /* 0x000fe20008000000 */
[----:B------:R-:W-:Y:S02]  /*50d0*/  SEL R32, R32, RZ, P0 ;  /* 0x000000ff20207207 */ /* 0x000fe40000000000 */
[----:B------:R1:W-:Y:S01]  /*50e0*/  @!UP3 UTMALDG.3D [UR32], [UR22], desc[UR14] ;  /* 0x00000e201600b5b4 */ /* 0x0003e20008011000 */
[----:B------:R4:W-:Y:S01]  /*50f0*/  @!UP2 UTMALDG.3D [UR24], [UR22], desc[UR14] ;  /* 0x00000e181600a5b4 */ /* 0x0009e20008011000 */
[----:B------:R-:W-:Y:S01]  /*5100*/  VOTEU.ALL UP2, P4 ;  /* 0x0000000000ff7886 */ /* 0x000fe20002040000 */
[----:B------:R4:W-:Y:S01]  /*5110*/  @!UP1 UTMALDG.3D [UR16], [UR22], desc[UR14] ;  /* 0x00000e10160095b4 */ /* 0x0009e20008011000 */
[----:B------:R-:W-:Y:S03]  /*5120*/  UPLOP3.LUT UP1, UPT, UPT, UPT, UPT, 0x80, 0x8 ;  /* 0x000000000008789c */ /* 0x000fe60003f2f070 */
[----:B------:R4:W-:Y:S01]  /*5130*/  @!UP2 UTMALDG.3D [UR8], [UR22], desc[UR14] ;  /* 0x00000e081600a5b4 */ /* 0x0009e20008011000 */
[----:B------:R4:W-:Y:S01]  /*5140*/  @!P4 SYNCS.ARRIVE.TRANS64.RED.A0TR RZ, [UR6+0x58], R29 ;  /* 0x0000581dffffc9a7 */ /* 0x0009e20008300406 */
[----:B-1----:R-:W-:Y:S01]  /*5150*/  @P3 R2UR UR36, R30 ;  /* 0x000000001e2432ca */ /* 0x002fe200000e0000 */
[----:B------:R-:W-:Y:S01]  /*5160*/  SYNCS.ARRIVE.TRANS64.RED.A1T0 RZ, [UR7], RZ ;  /* 0x000000ffffff79a7 */ /* 0x000fe20008100407 */
[----:B------:R-:W-:Y:S02]  /*5170*/  @!UPT UIADD3 URZ, UPT, UPT, URZ, URZ, URZ ;  /* 0x000000fffffff290 */ /* 0x000fe4000fffe0ff */
[----:B------:R-:W-:Y:S11]  /*5180*/  @P3 BRA `(.L_x_84) ;  /* 0xffffffec00503947 */ /* 0x000ff6000383ffff */
[----:B------:R-:W-:-:S04]  /*5190*/  SHF.L.U32 R3, R33, 0x1f, RZ ;  /* 0x0000001f21037819 */ /* 0x000fc800000006ff */
[----:B------:R-:W1:Y:S02]  /*51a0*/  SYNCS.PHASECHK.TRANS64.TRYWAIT P0, [UR6+0x60], R3 ;  /* 0x00006003ff0075a7 */ /* 0x000e640008001106 */
[----:B-1----:R-:W-:Y:S05]  /*51b0*/  @!P0 BRA `(.L_x_85) ;  /* 0x0000005000d88947 */ /* 0x002fea0003800000 */
.L_x_173:
[----:B------:R-:W2:Y:S02]  /*51c0*/  SYNCS.PHASECHK.TRANS64.TRYWAIT P0, [UR6+0x68], R3 ;  /* 0x00006803ff0075a7 */ /* 0x000ea40008001106 */
[----:B--2---:R-:W-:Y:S05]  /*51d0*/  @!P0 BRA `(.L_x_86) ;  /* 0x0000005000e88947 */ /* 0x004fea0003800000 */
.L_x_175:
[----:B------:R-:W2:Y:S02]  /*51e0*/  SYNCS.PHASECHK.TRANS64.TRYWAIT P0, [UR6+0x70], R3 ;  /* 0x00007003ff0075a7 */ /* 0x000ea40008001106 */
[----:B--2---:R-:W-:Y:S05]  /*51f0*/  @!P0 BRA `(.L_x_87) ;  /* 0x0000005000f88947 */ /* 0x004fea0003800000 */
.L_x_177:
[----:B-1----:R-:W-:-:S07]  /*5200*/  MOV R0, UR6 ;  /* 0x0000000600007c02 */ /* 0x002fce0008000f00 */
.L_x_88:
[----:B-1----:R-:W-:-:S04]  /*5210*/  SHF.L.U32 R3, R33, 0x1f, RZ ;  /* 0x0000001f21037819 */ /* 0x002fc800000006ff */
[----:B------:R1:W2:Y:S03]  /*5220*/  SYNCS.PHASECHK.TRANS64.TRYWAIT P0, [R0+URZ+0x78], R3 ;  /* 0x00007803000075a7 */ /* 0x0002a600080011ff */
[----:B--2---:R-:W-:Y:S05]  /*5230*/  @!P0 NANOSLEEP.SYNCS 0x989680 ;  /* 0x009896800000895d */ /* 0x004fea0003900000 */
[----:B------:R-:W2:Y:S02]  /*5240*/  @!P0 SYNCS.PHASECHK.TRANS64 P0, [R0+URZ+0x78], R3 ;  /* 0x00007803000085a7 */ /* 0x000ea400080010ff */
[----:B--2-4-:R-:W-:Y:S05]  /*5250*/  @P0 EXIT ;  /* 0x000000000000094d */ /* 0x014fea0003800000 */
[----:B------:R-:W-:Y:S05]  /*5260*/  BRA `(.L_x_88) ;  /* 0xfffffffc00e87947 */ /* 0x000fea000383ffff */
.L_x_73:
[----:B------:R-:W-:-:S06]  /*5270*/  UISETP.GE.AND UP1, UPT, UR10, 0x4, UPT ;  /* 0x000000040a00788c */ /* 0x000fcc000bf26270 */
[----:B------:R-:W-:-:S13]  /*5280*/  PLOP3.LUT P0, PT, PT, PT, UP1, 0x80, 0x8 ;  /* 0x000000000008781c */ /* 0x000fda0003f0f018 */
[----:B------:R-:W-:Y:S05]  /*5290*/  @!P0 EXIT ;  /* 0x000000000000894d */ /* 0x000fea0003800000 */
[----:B------:R-:W-:Y:S01]  /*52a0*/  BAR.SYNC.DEFER_BLOCKING 0x6, 0xa0 ;  /* 0x0182800000007b1d */ /* 0x000fe20000010000 */
[C---:B------:R-:W-:Y:S01]  /*52b0*/  IMAD.SHL.U32 R4, R103.reuse, 0x4, RZ ;  /* 0x0000000467047824 */ /* 0x040fe200078e00ff */
[C---:B------:R-:W-:Y:S01]  /*52c0*/  R2P PR, R103.reuse, 0x18 ;  /* 0x0000001867007804 */ /* 0x040fe20000000000 */
[C---:B------:R-:W-:Y:S02]  /*52d0*/  IMAD.SHL.U32 R97, R103.reuse, 0x80, RZ ;  /* 0x0000008067617824 */ /* 0x040fe400078e00ff */
[----:B------:R-:W-:Y:S01]  /*52e0*/  HFMA2 R102, -RZ, RZ, 0, 9.5367431640625e-06 ;  /* 0x000000a0ff667431 */ /* 0x000fe200000001ff */
[----:B------:R-:W-:Y:S01]  /*52f0*/  SHF.L.U32 R45, R103, 0x10, RZ ;  /* 0x00000010672d7819 */ /* 0x000fe200000006ff */
[----:B------:R-:W-:Y:S01]  /*5300*/  UMOV UR48, 0x400 ;  /* 0x0000040000307882 */ /* 0x000fe20000000000 */
[----:B------:R-:W1:Y:S01]  /*5310*/  LDC R93, c[0x0][0x370] ;  /* 0x0000dc00ff5d7b82 */ /* 0x000e620000000800 */
[----:B------:R-:W-:Y:S01]  /*5320*/  ULEA UR48, UR37, UR48, 0x18 ;  /* 0x0000003025307291 */ /* 0x000fe2000f8ec0ff */
[----:B------:R-:W-:Y:S01]  /*5330*/  LOP3.LUT R97, R97, 0x307c, R4, 0xc8, !PT ;  /* 0x0000307c61617812 */ /* 0x000fe200078ec804 */
[----:B------:R-:W-:Y:S01]  /*5340*/  HFMA2 R107, -RZ, RZ, 0, 0 ;  /* 0x00000000ff6b7431 */ /* 0x000fe200000001ff */
[----:B------:R-:W-:Y:S01]  /*5350*/  LOP3.LUT R45, R45, 0x600000, RZ, 0xc0, !PT ;  /* 0x006000002d2d7812 */ /* 0x000fe200078ec0ff */
[----:B------:R-:W-:Y:S01]  /*5360*/  UIADD3 UR4, UPT, UPT, UR48, 0x200, URZ ;  /* 0x0000020030047890 */ /* 0x000fe2000fffe0ff */
[----:B------:R-:W-:Y:S01]  /*5370*/  LOP3.LUT R103, R103, 0x60, RZ, 0xc0, !PT ;  /* 0x0000006067677812 */ /* 0x000fe200078ec0ff */
[----:B------:R-:W-:Y:S01]  /*5380*/  VIADD R91, R97, UR48 ;  /* 0x00000030615b7c36 */ /* 0x000fe20008000000 */
[----:B------:R-:W2:Y:S01]  /*5390*/  LDC R42, c[0x0][0xd0c] ;  /* 0x00034300ff2a7b82 */ /* 0x000ea20000000800 */
[----:B------:R-:W-:Y:S01]  /*53a0*/  IMAD.MOV.U32 R101, RZ, RZ, 0x1 ;  /* 0x00000001ff657424 */ /* 0x000fe200078e00ff */
[----:B------:R-:W-:Y:S01]  /*53b0*/  MOV R44, RZ ;  /* 0x000000ff002c7202 */ /* 0x000fe20000000f00 */
[C---:B------:R-:W-:Y:S01]  /*53c0*/  VIADD R3, R91.reuse, 0x200 ;  /* 0x000002005b037836 */ /* 0x040fe20000000000 */
[----:B------:R-:W-:Y:S01]  /*53d0*/  IADD3 R95, PT, PT, R91, 0x340, RZ ;  /* 0x000003405b5f7810 */ /* 0x000fe20007ffe0ff */
[----:B------:R-:W-:Y:S01]  /*53e0*/  IMAD.MOV.U32 R100, RZ, RZ, RZ ;  /* 0x000000ffff647224 */ /* 0x000fe200078e00ff */
[----:B------:R-:W-:Y:S01]  /*53f0*/  SEL R102, R102, 0x60, !P3 ;  /* 0x0000006066667807 */ /* 0x000fe20005800000 */
[----:B------:R-:W-:Y:S01]  /*5400*/  @P4 VIADD R95, R3, 0xc0 ;  /* 0x000000c0035f4836 */ /* 0x000fe20000000000 */
[----:B------:R-:W3:Y:S01]  /*5410*/  LDC R90, c[0x0][0xd20] ;  /* 0x00034800ff5a7b82 */ /* 0x000ee20000000800 */
[----:B------:R-:W4:Y:S01]  /*5420*/  LDS R0, [UR48+0x120] ;  /* 0x00012030ff007984 */ /* 0x000f220008000800 */
[----:B------:R-:W-:Y:S01]  /*5430*/  IMAD.MOV.U32 R99, RZ, RZ, RZ ;  /* 0x000000ffff637224 */ /* 0x000fe200078e00ff */
[----:B------:R-:W-:Y:S01]  /*5440*/  MOV R96, UR4 ;  /* 0x0000000400607c02 */ /* 0x000fe20008000f00 */
[----:B------:R-:W1:Y:S04]  /*5450*/  LDCU.64 UR52, c[0x0][0x348] ;  /* 0x00006900ff3477ac */ /* 0x000e680008000a00 */
[----:B------:R-:W1:Y:S01]  /*5460*/  LDC R40, c[0x0][0xd30] ;  /* 0x00034c00ff287b82 */ /* 0x000e620000000800 */
[----:B------:R-:W1:Y:S01]  /*5470*/  LDCU.64 UR44, c[0x0][0xa88] ;  /* 0x00015100ff2c77ac */ /* 0x000e620008000a00 */
[----:B------:R-:W1:Y:S06]  /*5480*/  LDCU.64 UR46, c[0x0][0xa90] ;  /* 0x00015200ff2e77ac */ /* 0x000e6c0008000a00 */
[----:B------:R-:W1:Y:S01]  /*5490*/  LDC.64 R86, c[0x0][0xd10] ;  /* 0x00034400ff567b82 */ /* 0x000e620000000a00 */
[----:B------:R-:W-:Y:S01]  /*54a0*/  UMOV UR49, URZ ;  /* 0x000000ff00317c82 */ /* 0x000fe20008000000 */
[----:B------:R-:W-:-:S06]  /*54b0*/  UMOV UR51, URZ ;  /* 0x000000ff00337c82 */ /* 0x000fcc0008000000 */
[----:B------:R-:W1:Y:S08]  /*54c0*/  LDC.64 R38, c[0x0][0xd18] ;  /* 0x00034600ff267b82 */ /* 0x000e700000000a00 */
[----:B------:R-:W1:Y:S08]  /*54d0*/  LDC.64 R36, c[0x0][0xd28] ;  /* 0x00034a00ff247b82 */ /* 0x000e700000000a00 */
[----:B------:R-:W1:Y:S01]  /*54e0*/  LDC.64 R84, c[0x0][0xab0] ;  /* 0x0002ac00ff547b82 */ /* 0x000e620000000a00 */
[----:B----4-:R-:W-:-:S07]  /*54f0*/  IMAD.IADD R45, R0, 0x1, R45 ;  /* 0x00000001002d7824 */ /* 0x010fce00078e022d */
[----:B------:R-:W4:Y:S08]  /*5500*/  LDC.64 R82, c[0x0][0xaa8] ;  /* 0x0002aa00ff527b82 */ /* 0x000f300000000a00 */
[----:B--23--:R-:W1:Y:S02]  /*5510*/  LDC R92, c[0x0][0x374] ;  /* 0x0000dd00ff5c7b82 */ /* 0x00ce640000000800 */
.L_x_132:
[----:B------:R-:W-:Y:S02]  /*5520*/  LEA R0, R107, UR48, 0x3 ;  /* 0x000000306b007c11 */ /* 0x000fe4000f8e18ff */
[----:B------:R-:W-:Y:S02]  /*5530*/  SHF.L.U32 R3, R99, 0x1f, RZ ;  /* 0x0000001f63037819 */ /* 0x000fe400000006ff */
[----:B------:R-:W-:Y:S02]  /*5540*/  LEA R16, R107, UR48, 0x4 ;  /* 0x000000306b107c11 */ /* 0x000fe4000f8e20ff */
[----:B------:R-:W2:Y:S02]  /*5550*/  SYNCS.PHASECHK.TRANS64.TRYWAIT P0, [R0+URZ+0x90], R3 ;  /* 0x00009003000075a7 */ /* 0x000ea400080011ff */
[----:B--23--:R-:W-:Y:S05]  /*5560*/  @!P0 BRA `(.L_x_89) ;  /* 0x0000005000348947 */ /* 0x00cfea0003800000 */
.L_x_178:
[----:B------:R-:W3:Y:S01]  /*5570*/  LDC.64 R14, c[0x0][0xd10] ;  /* 0x00034400ff0e7b82 */ /* 0x000ee20000000a00 */
[----:B------:R-:W4:Y:S01]  /*5580*/  LDS.128 R16, [R16+0x100] ;  /* 0x0001000010107984 */ /* 0x000f220000000c00 */
[----:B-1----:R-:W-:Y:S01]  /*5590*/  ISETP.NE.AND P1, PT, R40, 0x1, PT ;  /* 0x000000012800780c */ /* 0x002fe20003f25270 */
[----:B--2---:R-:W-:Y:S01]  /*55a0*/  VIADD R0, R0, 0xa0 ;  /* 0x000000a000007836 */ /* 0x004fe20000000000 */
[----:B------:R-:W-:Y:S04]  /*55b0*/  ISETP.GE.AND P0, PT, R2, 0x1, PT ;  /* 0x000000010200780c */ /* 0x000fe80003f06270 */
[----:B------:R-:W1:Y:S01]  /*55c0*/  LDC.64 R12, c[0x0][0xd18] ;  /* 0x00034600ff0c7b82 */ /* 0x000e620000000a00 */
[----:B------:R-:W-:Y:S01]  /*55d0*/  PRMT R0, RZ, 0x654, R0 ;  /* 0x00000654ff007816 */ /* 0x000fe20000000000 */
[----:B------:R-:W-:Y:S01]  /*55e0*/  @!PT LDS RZ, [RZ] ;  /* 0x00000000fffff984 */ /* 0x000fe20000000800 */
[----:B------:R-:W-:Y:S01]  /*55f0*/  @!PT LDS RZ, [RZ] ;  /* 0x00000000fffff984 */ /* 0x000fe20000000800 */
[----:B------:R-:W-:Y:S01]  /*5600*/  @!PT LDS RZ, [RZ] ;  /* 0x00000000fffff984 */ /* 0x000fe20000000800 */
[----:B------:R-:W-:Y:S01]  /*5610*/  @!PT LDS RZ, [RZ] ;  /* 0x00000000fffff984 */ /* 0x000fe20000000800 */
[----:B------:R2:W-:Y:S06]  /*5620*/  MEMBAR.ALL.CTA ;  /* 0x0000000000007992 */ /* 0x0005ec0000008000 */
[----:B--2---:R-:W2:Y:S01]  /*5630*/  FENCE.VIEW.ASYNC.S ;  /* 0x00000000000073c6 */ /* 0x004ea20000000000 */
[----:B------:R-:W1:Y:S08]  /*5640*/  @!P1 LDC R11, c[0x0][0xd20] ;  /* 0x00034800ff0b9b82 */ /* 0x000e700000000800 */
[----:B------:R-:W1:Y:S01]  /*5650*/  @!P1 LDC R10, c[0x0][0xd0c] ;  /* 0x00034300ff0a9b82 */ /* 0x000e620000000800 */
[----:B--2---:R2:W-:Y:S01]  /*5660*/  SYNCS.ARRIVE.TRANS64.RED.A1T0 RZ, [R0+URZ], RZ ;  /* 0x000000ff00ff79a7 */ /* 0x0045e200081004ff */
[----:B----4-:R-:W-:Y:S04]  /*5670*/  LOP3.LUT P4, RZ, R18, 0x1, RZ, 0xc0, !PT ;  /* 0x0000000112ff7812 */ /* 0x010fe8000788c0ff */
[----:B------:R-:W-:Y:S09]  /*5680*/  P2R R104, PR, RZ, 0x10 ;  /* 0x00000010ff687803 */ /* 0x000ff20000000000 */
[----:B------:R-:W-:Y:S02]  /*5690*/  @P4 MOV R43, R16 ;  /* 0x00000010002b4202 */ /* 0x000fe40000000f00 */
[----:B------:R-:W-:Y:S01]  /*56a0*/  @P4 LOP3.LUT R41, R17, 0xffff, RZ, 0xc0, !PT ;  /* 0x0000ffff11294812 */ /* 0x000fe200078ec0ff */
[----:B--23--:R-:W-:Y:S06]  /*56b0*/  @!P0 BRA `(.L_x_90) ;  /* 0x0000000000a48947 */ /* 0x00cfec0003800000 */
[----:B------:R-:W-:Y:S01]  /*56c0*/  IMAD.HI.U32 R23, R92, R39, RZ ;  /* 0x000000275c177227 */ /* 0x000fe200078e00ff */
[----:B------:R-:W-:Y:S02]  /*56d0*/  ISETP.NE.AND P0, PT, R38, 0x1, PT ;  /* 0x000000012600780c */ /* 0x000fe40003f05270 */
[----:B------:R-:W-:Y:S01]  /*56e0*/  ISETP.NE.AND P2, PT, R2, 0x1, PT ;  /* 0x000000010200780c */ /* 0x000fe20003f45270 */
[----:B------:R-:W-:Y:S01]  /*56f0*/  IMAD.HI.U32 R22, R93, R86, RZ ;  /* 0x000000565d167227 */ /* 0x000fe200078e00ff */
[----:B------:R-:W-:Y:S02]  /*5700*/  SHF.R.U32.HI R23, RZ, R90, R23 ;  /* 0x0000005aff177219 */ /* 0x000fe40000011617 */
[----:B------:R-:W-:Y:S01]  /*5710*/  ISETP.NE.AND P3, PT, R42, 0x1, PT ;  /* 0x000000012a00780c */ /* 0x000fe20003f65270 */
[----:B------:R-:W-:Y:S01]  /*5720*/  IMAD.HI.U32 R26, R43, R86, RZ ;  /* 0x000000562b1a7227 */ /* 0x000fe200078e00ff */
[----:B------:R-:W-:Y:S02]  /*5730*/  SHF.R.U32.HI R22, RZ, R87, R22 ;  /* 0x00000057ff167219 */ /* 0x000fe40000011616 */
[----:B------:R-:W-:Y:S01]  /*5740*/  SEL R3, R92, R23, !P0 ;  /* 0x000000175c037207 */ /* 0x000fe20004000000 */
[----:B------:R-:W-:Y:S01]  /*5750*/  IMAD.HI.U32 R23, R41, R39, RZ ;  /* 0x0000002729177227 */ /* 0x000fe200078e00ff */
[----:B------:R-:W-:Y:S02]  /*5760*/  SEL R7, R93, R22, !P3 ;  /* 0x000000165d077207 */ /* 0x000fe40005800000 */
[----:B------:R-:W-:Y:S01]  /*5770*/  SHF.R.U32.HI R26, RZ, R87, R26 ;  /* 0x00000057ff1a7219 */ /* 0x000fe2000001161a */
[-C--:B------:R-:W-:Y:S04]  /*5780*/  IMAD.HI.U32 R22, R3, R36.reuse, RZ ;  /* 0x0000002403167227 */ /* 0x080fe800078e00ff */
[----:B------:R-:W-:Y:S01]  /*5790*/  IMAD.HI.U32 R24, R7, R36, RZ ;  /* 0x0000002407187227 */ /* 0x000fe200078e00ff */
[-C--:B------:R-:W-:Y:S02]  /*57a0*/  @P2 SHF.R.U32.HI R3, RZ, R37.reuse, R22 ;  /* 0x00000025ff032219 */ /* 0x080fe40000011616 */
[----:B------:R-:W-:Y:S02]  /*57b0*/  SHF.R.U32.HI R22, RZ, R90, R23 ;  /* 0x0000005aff167219 */ /* 0x000fe40000011617 */
[----:B------:R-:W-:Y:S01]  /*57c0*/  @P2 SHF.R.U32.HI R7, RZ, R37, R24 ;  /* 0x00000025ff072219 */ /* 0x000fe20000011618 */
[C---:B------:R-:W-:Y:S01]  /*57d0*/  IMAD R4, R2.reuse, R3, RZ ;  /* 0x0000000302047224 */ /* 0x040fe200078e02ff */
[----:B------:R-:W-:Y:S02]  /*57e0*/  SEL R5, R41, R22, !P0 ;  /* 0x0000001629057207 */ /* 0x000fe40004000000 */
[----:B------:R-:W-:Y:S01]  /*57f0*/  SEL R3, R43, R26, !P3 ;  /* 0x0000001a2b037207 */ /* 0x000fe20005800000 */
[----:B------:R-:W-:Y:S01]  /*5800*/  IMAD R6, R2, R7, RZ ;  /* 0x0000000702067224 */ /* 0x000fe200078e02ff */
[C---:B------:R-:W-:Y:S01]  /*5810*/  ISETP.GE.AND P0, PT, R5.reuse, R4, PT ;  /* 0x000000040500720c */ /* 0x040fe20003f06270 */
[----:B------:R-:W-:Y:S03]  /*5820*/  IMAD.HI.U32 R8, R5, R36, RZ ;  /* 0x0000002405087227 */ /* 0x000fe600078e00ff */
[----:B------:R-:W-:Y:S01]  /*5830*/  ISETP.GE.OR P0, PT, R3, R6, P0 ;  /* 0x000000060300720c */ /* 0x000fe20000706670 */
[----:B------:R-:W-:Y:S01]  /*5840*/  IMAD.MOV R6, RZ, RZ, -R3 ;  /* 0x000000ffff067224 */ /* 0x000fe200078e0a03 */
[-C--:B------:R-:W-:Y:S03]  /*5850*/  SHF.R.U32.HI R8, RZ, R37.reuse, R8 ;  /* 0x00000025ff087219 */ /* 0x080fe60000011608 */
[----:B------:R-:W-:Y:S01]  /*5860*/  IMAD R43, R42, R6, R43 ;  /* 0x000000062a2b7224 */ /* 0x000fe200078e022b */
[----:B------:R-:W-:Y:S05]  /*5870*/  SEL R9, R5, R8, !P2 ;  /* 0x0000000805097207 */ /* 0x000fea0005000000 */
[----:B------:R-:W-:Y:S02]  /*5880*/  IMAD.MOV R8, RZ, RZ, -R9 ;  /* 0x000000ffff087224 */ /* 0x000fe400078e0a09 */
[C---:B------:R-:W-:Y:S04]  /*5890*/  @!P0 IMAD.HI.U32 R4, R3.reuse, R36, RZ ;  /* 0x0000002403048227 */ /* 0x040fe800078e00ff */
[----:B------:R-:W-:Y:S01]  /*58a0*/  IMAD R8, R2, R8, R5 ;  /* 0x0000000802087224 */ /* 0x000fe200078e0205 */
[----:B------:R-:W-:Y:S04]  /*58b0*/  @!P0 SHF.R.U32.HI R4, RZ, R37, R4 ;  /* 0x00000025ff048219 */ /* 0x000fe80000011604 */
[----:B------:R-:W-:Y:S02]  /*58c0*/  @!P0 SEL R0, R3, R4, !P2 ;  /* 0x0000000403008207 */ /* 0x000fe40005000000 */
[----:B------:R-:W-:Y:S02]  /*58d0*/  IADD3 R4, PT, PT, -R5, RZ, RZ ;  /* 0x000000ff05047210 */ /* 0x000fe40007ffe1ff */
[----:B------:R-:W-:Y:S01]  /*58e0*/  @!P0 IADD3 R9, PT, PT, R9, -R0, RZ ;  /* 0x8000000009098210 */ /* 0x000fe20007ffe0ff */
[----:B------:R-:W-:Y:S02]  /*58f0*/  @!P0 IMAD R0, R7, R8, R0 ;  /* 0x0000000807008224 */ /* 0x000fe400078e0200 */
[----:B------:R-:W-:Y:S02]  /*5900*/  IMAD R41, R38, R4, R41 ;  /* 0x0000000426297224 */ /* 0x000fe400078e0229 */
[----:B------:R-:W-:Y:S02]  /*5910*/  @!P0 IMAD R5, R9, R2, R3 ;  /* 0x0000000209058224 */ /* 0x000fe400078e0203 */
[----:B------:R-:W-:Y:S04]  /*5920*/  @!P0 IMAD.MOV.U32 R3, RZ, RZ, R0 ;  /* 0x000000ffff038224 */ /* 0x000fe800078e0000 */
[----:B------:R-:W-:Y:S02]  /*5930*/  IMAD R43, R3, R42, R43 ;  /* 0x0000002a032b7224 */ /* 0x000fe400078e022b */
[----:B------:R-:W-:Y:S07]  /*5940*/  IMAD R41, R5, R38, R41 ;  /* 0x0000002605297224 */ /* 0x000fee00078e0229 */
.L_x_90:
[----:B-1----:R-:W-:Y:S01]  /*5950*/  @!P1 ISETP.NE.AND P0, PT, R12, 0x1, PT ;  /* 0x000000010c00980c */ /* 0x002fe20003f05270 */
[----:B------:R-:W-:Y:S01]  /*5960*/  @!P1 IMAD.HI.U32 R4, R41, R13, RZ ;  /* 0x0000000d29049227 */ /* 0x000fe200078e00ff */
[----:B------:R-:W-:Y:S01]  /*5970*/  R2UR UR41, R21 ;  /* 0x00000000152972ca */ /* 0x000fe200000e0000 */
[----:B------:R-:W-:Y:S01]  /*5980*/  BSSY.RECONVERGENT B6, `(.L_x_91) ;  /* 0x0000031000067945 */ /* 0x000fe20003800200 */
[----:B------:R-:W-:Y:S01]  /*5990*/  R2UR UR42, R20 ;  /* 0x00000000142a72ca */ /* 0x000fe200000e0000 */
[----:B------:R-:W-:Y:S01]  /*59a0*/  @!P1 IMAD.HI.U32 R0, R43, R14, RZ ;  /* 0x0000000e2b009227 */ /* 0x000fe200078e00ff */
[----:B------:R-:W-:Y:S02]  /*59b0*/  @!P1 SHF.R.U32.HI R4, RZ, R11, R4 ;  /* 0x0000000bff049219 */ /* 0x000fe40000011604 */
[----:B------:R-:W-:Y:S01]  /*59c0*/  @!P1 ISETP.NE.AND P2, PT, R10, 0x1, PT ;  /* 0x000000010a00980c */ /* 0x000fe20003f45270 */
[----:B------:R-:W-:Y:S01]  /*59d0*/  VIADD R107, R107, 0x1 ;  /* 0x000000016b6b7836 */ /* 0x000fe20000000000 */
[----:B------:R-:W-:Y:S02]  /*59e0*/  @!P1 SEL R3, R41, R4, !P0 ;  /* 0x0000000429039207 */ /* 0x000fe40004000000 */
[----:B------:R-:W-:Y:S02]  /*59f0*/  @!P1 SHF.R.U32.HI R0, RZ, R15, R0 ;  /* 0x0000000fff009219 */ /* 0x000fe40000011600 */
[----:B------:R-:W-:Y:S01]  /*5a00*/  LOP3.LUT P0, RZ, R96, 0x1f0, RZ, 0xc0, !PT ;  /* 0x000001f060ff7812 */ /* 0x000fe2000780c0ff */
[----:B------:R-:W-:Y:S01]  /*5a10*/  USHF.L.U32 UR41, UR41, 0x7, URZ ;  /* 0x0000000729297899 */ /* 0x000fe200080006ff */
[----:B------:R-:W-:Y:S01]  /*5a20*/  @!P1 SEL R4, R43, R0, !P2 ;  /* 0x000000002b049207 */ /* 0x000fe20005000000 */
[----:B------:R-:W-:Y:S01]  /*5a30*/  USHF.L.U32 UR42, UR42, 0x7, URZ ;  /* 0x000000072a2a7899 */ /* 0x000fe200080006ff */
[----:B------:R-:W-:Y:S03]  /*5a40*/  @P4 SHF.R.U32.HI R98, RZ, 0x10, R17 ;  /* 0x00000010ff624819 */ /* 0x000fe60000011611 */
[----:B------:R-:W-:Y:S02]  /*5a50*/  @!P1 IMAD.IADD R0, R3, 0x1, -R4 ;  /* 0x0000000103009824 */ /* 0x000fe400078e0a04 */
[----:B------:R-:W-:Y:S02]  /*5a60*/  @!P1 IMAD.IADD R3, R4, 0x1, -R3 ;  /* 0x0000000104039824 */ /* 0x000fe400078e0a03 */
[----:B------:R-:W-:Y:S02]  /*5a70*/  @!P1 IMAD R43, R0, R10, R43 ;  /* 0x0000000a002b9224 */ /* 0x000fe400078e022b */
[----:B------:R-:W-:Y:S01]  /*5a80*/  @!P1 IMAD R41, R3, R12, R41 ;  /* 0x0000000c03299224 */ /* 0x000fe200078e0229 */
[----:B------:R-:W-:Y:S06]  /*5a90*/  @!P0 BRA `(.L_x_92) ;  /* 0x00000000007c8947 */ /* 0x000fec0003800000 */
[----:B------:R-:W1:Y:S01]  /*5aa0*/  LDCU.64 UR8, c[0x4][0x80] ;  /* 0x01001000ff0877ac */ /* 0x000e620008000a00 */
[----:B------:R-:W-:Y:S01]  /*5ab0*/  MOV R16, 0x0 ;  /* 0x0000000000107802 */ /* 0x000fe20000000f00 */
[----:B------:R-:W-:Y:S02]  /*5ac0*/  HFMA2 R12, -RZ, RZ, 0, 5.9604644775390625e-08 ;  /* 0x00000001ff0c7431 */ /* 0x000fe400000001ff */
[----:B------:R-:W-:Y:S01]  /*5ad0*/  IMAD.MOV.U32 R8, RZ, RZ, 0x70 ;  /* 0x00000070ff087424 */ /* 0x000fe200078e00ff */
[----:B------:R2:W3:Y:S01]  /*5ae0*/  LDC.64 R14, c[0x4][R16] ;  /* 0x01000000100e7b82 */ /* 0x0004e20000000a00 */
[----:B------:R-:W4:Y:S01]  /*5af0*/  LDCU.64 UR6, c[0x4][0x88] ;  /* 0x01001100ff0677ac */ /* 0x000f220008000a00 */
[----:B------:R-:W-:Y:S01]  /*5b00*/  IMAD.MOV.U32 R13, RZ, RZ, RZ ;  /* 0x000000ffff0d7224 */ /* 0x000fe200078e00ff */
[----:B------:R-:W2:Y:S01]  /*5b10*/  LDCU.64 UR4, c[0x4][0x8] ;  /* 0x01000100ff0477ac */ /* 0x000ea20008000a00 */
[----:B-1----:R-:W-:Y:S01]  /*5b20*/  MOV R5, UR9 ;  /* 0x0000000900057c02 */ /* 0x002fe20008000f00 */
[----:B------:R-:W-:Y:S01]  /*5b30*/  IMAD.U32 R4, RZ, RZ, UR8 ;  /* 0x00000008ff047e24 */ /* 0x000fe2000f8e00ff */
[----:B----4-:R-:W-:Y:S01]  /*5b40*/  MOV R7, UR7 ;  /* 0x0000000700077c02 */ /* 0x010fe20008000f00 */
[----:B------:R-:W-:Y:S01]  /*5b50*/  IMAD.U32 R6, RZ, RZ, UR6 ;  /* 0x00000006ff067e24 */ /* 0x000fe2000f8e00ff */
[----:B--2---:R-:W-:Y:S01]  /*5b60*/  MOV R11, UR5 ;  /* 0x00000005000b7c02 */ /* 0x004fe20008000f00 */
[----:B------:R-:W-:Y:S02]  /*5b70*/  IMAD.U32 R10, RZ, RZ, UR4 ;  /* 0x00000004ff0a7e24 */ /* 0x000fe4000f8e00ff */
[----:B------:R-:W-:Y:S07]  /*5b80*/  LEPC R20, `(.L_x_93) ;  /* 0x000000001014794e */ /* 0x000fee0000000000 */
[----:B---3-5:R-:W-:Y:S05]  /*5b90*/  CALL.ABS.NOINC R14 ;  /* 0x000000000e007343 */ /* 0x028fea0003c00000 */
.L_x_93:
[----:B------:R-:W1:Y:S01]  /*5ba0*/  LDCU.64 UR8, c[0x4][0x80] ;  /* 0x01001000ff0877ac */ /* 0x000e620008000a00 */
[----:B------:R-:W2:Y:S01]  /*5bb0*/  LDC.64 R16, c[0x4][R16] ;  /* 0x0100000010107b82 */ /* 0x000ea20000000a00 */
[----:B------:R-:W-:Y:S02]  /*5bc0*/  HFMA2 R12, -RZ, RZ, 0, 5.9604644775390625e-08 ;  /* 0x00000001ff0c7431 */ /* 0x000fe400000001ff */
[----:B------:R-:W-:Y:S02]  /*5bd0*/  IMAD.MOV.U32 R8, RZ, RZ, 0x70 ;  /* 0x00000070ff087424 */ /* 0x000fe400078e00ff */
[----:B------:R-:W-:Y:S01]  /*5be0*/  IMAD.MOV.U32 R13, RZ, RZ, RZ ;  /* 0x000000ffff0d7224 */ /* 0x000fe200078e00ff */
[----:B------:R-:W3:Y:S01]  /*5bf0*/  LDCU.64 UR6, c[0x4][0x88] ;  /* 0x01001100ff0677ac */ /* 0x000ee20008000a00 */
[----:B------:R-:W4:Y:S01]  /*5c00*/  LDCU.64 UR4, c[0x4][0x8] ;  /* 0x01000100ff0477ac */ /* 0x000f220008000a00 */
[----:B-1----:R-:W-:Y:S02]  /*5c10*/  MOV R4, UR8 ;  /* 0x0000000800047c02 */ /* 0x002fe40008000f00 */
[----:B------:R-:W-:Y:S02]  /*5c20*/  MOV R5, UR9 ;  /* 0x0000000900057c02 */ /* 0x000fe40008000f00 */
[----:B---3--:R-:W-:Y:S01]  /*5c30*/  MOV R7, UR7 ;  /* 0x0000000700077c02 */ /* 0x008fe20008000f00 */
[----:B------:R-:W-:Y:S01]  /*5c40*/  IMAD.U32 R6, RZ, RZ, UR6 ;  /* 0x00000006ff067e24 */ /* 0x000fe2000f8e00ff */
[----:B----4-:R-:W-:Y:S01]  /*5c50*/  MOV R11, UR5 ;  /* 0x00000005000b7c02 */ /* 0x010fe20008000f00 */
[----:B------:R-:W-:Y:S02]  /*5c60*/  IMAD.U32 R10, RZ, RZ, UR4 ;  /* 0x00000004ff0a7e24 */ /* 0x000fe4000f8e00ff */
[----:B------:R-:W-:Y:S07]  /*5c70*/  LEPC R20, `(.L_x_92) ;  /* 0x000000001014794e */ /* 0x000fee0000000000 */
[----:B--2---:R-:W-:Y:S05]  /*5c80*/  CALL.ABS.NOINC R16 ;  /* 0x0000000010007343 */ /* 0x004fea0003c00000 */
.L_x_92:
[----:B------:R-:W-:Y:S05]  /*5c90*/  BSYNC.RECONVERGENT B6 ;  /* 0x0000000000067941 */ /* 0x000fea0003800200 */
.L_x_91:
[----:B------:R-:W-:Y:S01]  /*5ca0*/  ISETP.NE.U32.AND P4, PT, R84, RZ, PT ;  /* 0x000000ff5400720c */ /* 0x000fe20003f85070 */
[----:B------:R-:W-:Y:S01]  /*5cb0*/  UISETP.NE.AND UP2, UPT, UR50, URZ, UPT ;  /* 0x000000ff3200728c */ /* 0x000fe2000bf45270 */
[----:B------:R-:W-:Y:S01]  /*5cc0*/  ISETP.NE.U32.AND P2, PT, RZ, UR44, PT ;  /* 0x0000002cff007c0c */ /* 0x000fe2000bf45070 */
[----:B------:R-:W-:Y:S01]  /*5cd0*/  UISETP.NE.U32.AND UP1, UPT, UR46, URZ, UPT ;  /* 0x000000ff2e00728c */ /* 0x000fe2000bf25070 */
[----:B------:R-:W-:Y:S01]  /*5ce0*/  ISETP.NE.AND.EX P4, PT, R85, RZ, PT, P4 ;  /* 0x000000ff5500720c */ /* 0x000fe20003f85340 */
[----:B------:R-:W-:Y:S01]  /*5cf0*/  UPLOP3.LUT UP0, UPT, UPT, UPT, UPT, 0x40, 0x4 ;  /* 0x000000000004789c */ /* 0x000fe20003f0e870 */
[----:B------:R-:W-:Y:S01]  /*5d00*/  ISETP.NE.AND.EX P2, PT, RZ, UR45, PT, P2 ;  /* 0x0000002dff007c0c */ /* 0x000fe2000bf45320 */
[----:B------:R-:W-:Y:S01]  /*5d10*/  UISETP.NE.AND.EX UP1, UPT, UR47, URZ, UPT, UP1 ;  /* 0x000000ff2f00728c */ /* 0x000fe2000bf25310 */
[----:B------:R-:W-:Y:S04]  /*5d20*/  PLOP3.LUT P1, PT, PT, PT, UP2, 0x80, 0x8 ;  /* 0x000000000008781c */ /* 0x000fe80003f2f028 */
[----:B------:R-:W-:Y:S06]  /*5d30*/  @UP2 UPLOP3.LUT UP0, UPT, UPT, UPT, UP1, 0x80, 0x8 ;  /* 0x000000000008289c */ /* 0x000fec0003f0f010 */
[----:B------:R-:W-:Y:S01]  /*5d40*/  PLOP3.LUT P0, PT, PT, PT, UP0, 0x80, 0x8 ;  /* 0x000000000008781c */ /* 0x000fe20003f0f008 */
[----:B------:R-:W-:Y:S01]  /*5d50*/  @!UPT UIADD3 URZ, UPT, UPT, URZ, URZ, URZ ;  /* 0x000000fffffff290 */ /* 0x000fe2000fffe0ff */
[----:B------:R-:W-:Y:S11]  /*5d60*/  BRA.U !UP1, `(.L_x_94) ;  /* 0x0000000109387547 */ /* 0x000ff6000b800000 */
[----:B------:R-:W-:Y:S01]  /*5d70*/  UISETP.NE.U32.AND UP0, UPT, UR44, URZ, UPT ;  /* 0x000000ff2c00728c */ /* 0x000fe2000bf05070 */
[----:B------:R-:W-:Y:S02]  /*5d80*/  HFMA2 R0, -RZ, RZ, 0, 5.9604644775390625e-08 ;  /* 0x00000001ff007431 */ /* 0x000fe400000001ff */
[----:B------:R-:W-:Y:S01]  /*5d90*/  IMAD.MOV.U32 R89, RZ, RZ, 0x1 ;  /* 0x00000001ff597424 */ /* 0x000fe200078e00ff */
[----:B------:R-:W-:Y:S06]  /*5da0*/  UISETP.NE.AND.EX UP0, UPT, UR45, URZ, UPT, UP0 ;  /* 0x000000ff2d00728c */ /* 0x000fec000bf05300 */
        /* <DEDUP_REMOVED lines=9> */
[----:B-12---:R-:W-:Y:S02]  /*5e40*/  @!P3 IMAD.U32 R49, RZ, RZ, UR4 ;  /* 0x00000004ff31be24 */ /* 0x006fe4000f8e00ff */
.L_x_94:
[----:B------:R-:W-:Y:S05]  /*5e50*/  @!P4 BRA `(.L_x_95) ;  /* 0x000000000020c947 */ /* 0x000fea0003800000 */
[----:B------:R-:W-:Y:S04]  /*5e60*/  ISETP.NE.U32.AND P3, PT, R82, RZ, PT ;  /* 0x000000ff5200720c */ /* 0x000fe80003f65070 */
[----:B------:R-:W-:Y:S11]  /*5e70*/  ISETP.NE.AND.EX P3, PT, R83, RZ, PT, P3 ;  /* 0x000000ff5300720c */ /* 0x000ff60003f65330 */
[----:B------:R-:W-:Y:S02]  /*5e80*/  @!UPT UIADD3 URZ, UPT, UPT, URZ, URZ, URZ ;  /* 0x000000fffffff290 */ /* 0x000fe4000fffe0ff */
[----:B------:R-:W1:Y:S01]  /*5e90*/  @P3 LDC.64 R4, c[0x0][0xaa8] ;  /* 0x0002aa00ff043b82 */ /* 0x000e620000000a00 */
[----:B------:R-:W-:Y:S04]  /*5ea0*/  @P3 IMAD R0, R84, UR36, RZ ;  /* 0x0000002454003c24 */ /* 0x000fe8000f8e02ff */
[----:B-1----:R-:W-:Y:S05]  /*5eb0*/  @P3 IMAD.WIDE R4, R0, 0x4, R4 ;  /* 0x0000000400043825 */ /* 0x002fea00078e0204 */
[----:B-----5:R1:W5:Y:S02]  /*5ec0*/  @P3 LDG.E R46, desc[UR38][R4.64] ;  /* 0x00000026042e3981 */ /* 0x020364000c1e1900 */
[----:B-1----:R-:W2:Y:S02]  /*5ed0*/  @!P3 LDC R46, c[0x0][0xaa0] ;  /* 0x0002a800ff2ebb82 */ /* 0x002ea40000000800 */
.L_x_95:
[----:B-----5:R-:W-:Y:S01]  /*5ee0*/  FSETP.NEU.AND P3, PT, R49, RZ, PT ;  /* 0x000000ff3100720b */ /* 0x020fe20003f6d000 */
[----:B------:R-:W-:Y:S01]  /*5ef0*/  BSSY B1, `(.L_x_96) ;  /* 0x0000067000017945 */ /* 0x000fe20003800000 */
[----:B------:R-:W-:Y:S01]  /*5f00*/  SEL R5, RZ, 0xffffffff, P2 ;  /* 0xffffffffff057807 */ /* 0x000fe20001000000 */
[----:B------:R-:W-:Y:S01]  /*5f10*/  IMAD.MOV.U32 R112, RZ, RZ, 0x1 ;  /* 0x00000001ff707424 */ /* 0x000fe200078e00ff */
[----:B------:R-:W-:Y:S01]  /*5f20*/  @P1 LOP3.LUT P2, RZ, R89, 0xff, RZ, 0xc0, !PT ;  /* 0x000000ff59ff1812 */ /* 0x000fe2000784c0ff */
[----:B------:R-:W-:Y:S01]  /*5f30*/  IMAD R47, R44, 0x80, R45 ;  /* 0x000000802c2f7824 */ /* 0x000fe200078e022d */
[----:B------:R-:W-:Y:S01]  /*5f40*/  @P1 SEL R0, RZ, 0xffffffff, P3 ;  /* 0xffffffffff001807 */ /* 0x000fe20001800000 */
[C---:B------:R-:W-:Y:S01]  /*5f50*/  IMAD.IADD R108, R102.reuse, 0x1, R91 ;  /* 0x00000001666c7824 */ /* 0x040fe200078e025b */
[----:B------:R-:W-:Y:S01]  /*5f60*/  LOP3.LUT R101, R101, 0x1, RZ, 0x3c, !PT ;  /* 0x0000000165657812 */ /* 0x000fe200078e3cff */
[----:B------:R-:W-:Y:S01]  /*5f70*/  IMAD.IADD R106, R102, 0x1, R95 ;  /* 0x00000001666a7824 */ /* 0x000fe200078e025f */
[----:B------:R-:W-:Y:S01]  /*5f80*/  @P0 SEL R0, R5, R0, !P2 ;  /* 0x0000000005000207 */ /* 0x000fe20005000000 */
[----:B------:R-:W-:Y:S01]  /*5f90*/  IMAD.MOV.U32 R111, RZ, RZ, RZ ;  /* 0x000000ffff6f7224 */ /* 0x000fe200078e00ff */
[----:B------:R-:W-:Y:S01]  /*5fa0*/  LEA R110, R44, UR48, 0x3 ;  /* 0x000000302c6e7c11 */ /* 0x000fe2000f8e18ff */
[----:B------:R-:W-:Y:S01]  /*5fb0*/  IMAD.MOV.U32 R80, RZ, RZ, RZ ;  /* 0x000000ffff507224 */ /* 0x000fe200078e00ff */
[----:B------:R-:W-:Y:S02]  /*5fc0*/  @P1 LOP3.LUT R0, R0, 0x1, RZ, 0xc0, !PT ;  /* 0x0000000100001812 */ /* 0x000fe400078ec0ff */
[----:B------:R-:W-:Y:S02]  /*5fd0*/  CS2R R78, SRZ ;  /* 0x00000000004e7805 */ /* 0x000fe4000001ff00 */
[----:B------:R-:W-:Y:S02]  /*5fe0*/  SHF.L.U32 R3, R100, 0x1f, RZ ;  /* 0x0000001f64037819 */ /* 0x000fe400000006ff */
[----:B------:R-:W-:Y:S02]  /*5ff0*/  CS2R R76, SRZ ;  /* 0x00000000004c7805 */ /* 0x000fe4000001ff00 */
[----:B------:R-:W-:Y:S02]  /*6000*/  ISETP.NE.U32.OR P5, PT, R0, 0x1, !P1 ;  /* 0x000000010000780c */ /* 0x000fe40004fa5470 */
[----:B------:R-:W-:Y:S02]  /*6010*/  CS2R R74, SRZ ;  /* 0x00000000004a7805 */ /* 0x000fe4000001ff00 */
[----:B------:R-:W-:Y:S02]  /*6020*/  PLOP3.LUT P2, PT, PT, PT, UP1, 0x80, 0x8 ;  /* 0x000000000008781c */ /* 0x000fe40003f4f018 */
[----:B------:R-:W-:Y:S02]  /*6030*/  CS2R R72, SRZ ;  /* 0x0000000000487805 */ /* 0x000fe4000001ff00 */
[----:B------:R-:W-:Y:S02]  /*6040*/  LOP3.LUT P4, R105, R89, 0xff, RZ, 0xc0, !PT ;  /* 0x000000ff59697812 */ /* 0x000fe4000788c0ff */
[----:B------:R-:W-:Y:S02]  /*6050*/  CS2R R70, SRZ ;  /* 0x0000000000467805 */ /* 0x000fe4000001ff00 */
[----:B------:R-:W-:Y:S02]  /*6060*/  SEL R0, RZ, 0xffffffff, P3 ;  /* 0xffffffffff007807 */ /* 0x000fe40001800000 */
[----:B------:R-:W-:Y:S02]  /*6070*/  CS2R R68, SRZ ;  /* 0x0000000000447805 */ /* 0x000fe4000001ff00 */
[----:B------:R-:W-:Y:S02]  /*6080*/  P2R R109, PR, RZ, 0x20 ;  /* 0x00000020ff6d7803 */ /* 0x000fe40000000000 */
[----:B------:R-:W-:Y:S02]  /*6090*/  CS2R R66, SRZ ;  /* 0x0000000000427805 */ /* 0x000fe4000001ff00 */
[----:B------:R-:W-:Y:S02]  /*60a0*/  CS2R R64, SRZ ;  /* 0x0000000000407805 */ /* 0x000fe4000001ff00 */
[----:B------:R-:W-:Y:S02]  /*60b0*/  CS2R R62, SRZ ;  /* 0x00000000003e7805 */ /* 0x000fe4000001ff00 */
[----:B------:R-:W-:Y:S02]  /*60c0*/  CS2R R60, SRZ ;  /* 0x00000000003c7805 */ /* 0x000fe4000001ff00 */
[----:B------:R-:W-:Y:S02]  /*60d0*/  @P5 SHF.L.U32 R4, R101, 0x1f, RZ ;  /* 0x0000001f65045819 */ /* 0x000fe400000006ff */
[----:B------:R-:W-:Y:S02]  /*60e0*/  CS2R R58, SRZ ;  /* 0x00000000003a7805 */ /* 0x000fe4000001ff00 */
[----:B------:R-:W-:Y:S02]  /*60f0*/  @P2 SEL R0, R5, R0, !P4 ;  /* 0x0000000005002207 */ /* 0x000fe40006000000 */
[----:B------:R-:W-:Y:S01]  /*6100*/  CS2R R56, SRZ ;  /* 0x0000000000387805 */ /* 0x000fe2000001ff00 */
[----:B------:R-:W1:Y:S01]  /*6110*/  @P5 SYNCS.PHASECHK.TRANS64.TRYWAIT P1, [UR48+0x40], R4 ;  /* 0x00004004ff0055a7 */ /* 0x000e620008021130 */
[----:B------:R-:W-:Y:S02]  /*6120*/  CS2R R54, SRZ ;  /* 0x0000000000367805 */ /* 0x000fe4000001ff00 */
[----:B------:R-:W-:Y:S02]  /*6130*/  LOP3.LUT R0, R0, 0x1, RZ, 0xc0, !PT ;  /* 0x0000000100007812 */ /* 0x000fe400078ec0ff */
[----:B------:R-:W-:Y:S02]  /*6140*/  CS2R R52, SRZ ;  /* 0x0000000000347805 */ /* 0x000fe4000001ff00 */
[----:B------:R-:W-:Y:S01]  /*6150*/  CS2R R50, SRZ ;  /* 0x0000000000327805 */ /* 0x000fe2000001ff00 */
[----:B------:R-:W-:Y:S01]  /*6160*/  IMAD.MOV.U32 R48, RZ, RZ, RZ ;  /* 0x000000ffff307224 */ /* 0x000fe200078e00ff */
[----:B------:R-:W-:Y:S04]  /*6170*/  ISETP.NE.U32.AND P2, PT, R0, 0x1, PT ;  /* 0x000000010000780c */ /* 0x000fe80003f45070 */
[----:B------:R-:W-:Y:S01]  /*6180*/  P2R R113, PR, RZ, 0x4 ;  /* 0x00000004ff717803 */ /* 0x000fe20000000000 */
[----:B------:R3:W4:Y:S01]  /*6190*/  SYNCS.PHASECHK.TRANS64.TRYWAIT P0, [R110+URZ+0xb0], R3 ;  /* 0x0000b0036e0075a7 */ /* 0x00072200080011ff */
[----:B-1----:R-:W-:Y:S01]  /*61a0*/  @P5 SEL R112, RZ, 0x1, !P1 ;  /* 0x00000001ff705807 */ /* 0x002fe20004800000 */
[----:B---3--:R-:W-:Y:S06]  /*61b0*/  @!P5 BRA `(.L_x_97) ;  /* 0x0000000000e8d947 */ /* 0x008fec0003800000 */
[----:B------:R-:W-:Y:S01]  /*61c0*/  IMAD.MOV.U32 R48, RZ, RZ, RZ ;  /* 0x000000ffff307224 */ /* 0x000fe200078e00ff */
[----:B------:R-:W-:Y:S01]  /*61d0*/  ISETP.NE.AND P1, PT, R112, RZ, PT ;  /* 0x000000ff7000720c */ /* 0x000fe20003f25270 */
[----:B------:R-:W-:Y:S01]  /*61e0*/  BSSY B0, `(.L_x_98) ;  /* 0x0000014000007945 */ /* 0x000fe20003800000 */
[----:B------:R-:W-:Y:S02]  /*61f0*/  CS2R R50, SRZ ;  /* 0x0000000000327805 */ /* 0x000fe4000001ff00 */
        /* <DEDUP_REMOVED lines=13> */
[----:B------:R-:W-:Y:S01]  /*62d0*/  CS2R R78, SRZ ;  /* 0x00000000004e7805 */ /* 0x000fe2000001ff00 */
[----:B------:R-:W-:Y:S06]  /*62e0*/  @P1 BRA `(.L_x_99) ;  /* 0x00000000000c1947 */ /* 0x000fec0003800000 */
[----:B------:R-:W-:Y:S04]  /*62f0*/  SHF.L.U32 R5, R101, 0x1f, RZ ;  /* 0x0000001f65057819 */ /* 0x000fe800000006ff */
[----:B------:R-:W1:Y:S02]  /*6300*/  SYNCS.PHASECHK.TRANS64.TRYWAIT P1, [UR48+0x40], R5 ;  /* 0x00004005ff0075a7 */ /* 0x000e640008021130 */
[----:B-1----:R-:W-:Y:S05]  /*6310*/  @!P1 BRA `(.L_x_100) ;  /* 0x0000004000dc9947 */ /* 0x002fea0003800000 */
.L_x_99:
[----:B------:R-:W-:Y:S05]  /*6320*/  BSYNC B0 ;  /* 0x0000000000007941 */ /* 0x000fea0003800000 */
.L_x_98:
[----:B------:R-:W-:Y:S01]  /*6330*/  ISETP.NE.AND P1, PT, R113, RZ, PT ;  /* 0x000000ff7100720c */ /* 0x000fe20003f25270 */
[----:B------:R-:W-:Y:S11]  /*6340*/  HFMA2 R111, -RZ, RZ, 0, 5.9604644775390625e-08 ;  /* 0x00000001ff6f7431 */ /* 0x000ff600000001ff */
[----:B------:R-:W-:Y:S01]  /*6350*/  @!UPT UIADD3 URZ, UPT, UPT, URZ, URZ, URZ ;  /* 0x000000fffffff290 */ /* 0x000fe2000fffe0ff */
[----:B------:R3:W1:Y:S04]  /*6360*/  @P1 LDS R80, [R106+0xe00] ;  /* 0x000e00006a501984 */ /* 0x0006680000000800 */
[----:B------:R3:W1:Y:S04]  /*6370*/  @P1 LDS R48, [R97+UR48+0x200] ;  /* 0x0002003061301984 */ /* 0x0006680008000800 */
[----:B------:R3:W1:Y:S04]  /*6380*/  @P1 LDS R50, [R108+0x200] ;  /* 0x000200006c321984 */ /* 0x0006680000000800 */
[----:B------:R3:W1:Y:S04]  /*6390*/  @P1 LDS R51, [R95] ;  /* 0x000000005f331984 */ /* 0x0006680000000800 */
[----:B------:R3:W1:Y:S04]  /*63a0*/  @P1 LDS R52, [R106] ;  /* 0x000000006a341984 */ /* 0x0006680000000800 */
[----:B------:R3:W1:Y:S04]  /*63b0*/  @P1 LDS R53, [R97+UR48+0x400] ;  /* 0x0004003061351984 */ /* 0x0006680008000800 */
[----:B------:R3:W1:Y:S04]  /*63c0*/  @P1 LDS R54, [R108+0x400] ;  /* 0x000400006c361984 */ /* 0x0006680000000800 */
[----:B------:R3:W1:Y:S04]  /*63d0*/  @P1 LDS R55, [R95+0x200] ;  /* 0x000200005f371984 */ /* 0x0006680000000800 */
[----:B------:R3:W1:Y:S04]  /*63e0*/  @P1 LDS R56, [R106+0x200] ;  /* 0x000200006a381984 */ /* 0x0006680000000800 */
        /* <DEDUP_REMOVED lines=22> */
[----:B------:R3:W1:Y:S02]  /*6550*/  @P1 LDS R79, [R95+0xe00] ;  /* 0x000e00005f4f1984 */ /* 0x0006640000000800 */
.L_x_97:
[----:B------:R-:W-:Y:S05]  /*6560*/  BSYNC B1 ;  /* 0x0000000000017941 */ /* 0x000fea0003800000 */
.L_x_96:
[----:B-1----:R-:W-:Y:S04]  /*6570*/  SHF.R.U32.HI R5, RZ, 0x15, R47 ;  /* 0x00000015ff057819 */ /* 0x002fe8000001162f */
[----:B------:R-:W-:Y:S01]  /*6580*/  LOP3.LUT P1, RZ, R5, 0x3, R94, 0x48, !PT ;  /* 0x0000000305ff7812 */ /* 0x000fe2000782485e */
[----:B------:R-:W-:Y:S01]  /*6590*/  @!UPT UIADD3 URZ, UPT, UPT, URZ, URZ, URZ ;  /* 0x000000fffffff290 */ /* 0x000fe2000fffe0ff */
[----:B----4-:R-:W-:Y:S11]  /*65a0*/  @P0 BRA `(.L_x_101) ;  /* 0x0000000000080947 */ /* 0x010ff60003800000 */
[----:B------:R-:W1:Y:S02]  /*65b0*/  SYNCS.PHASECHK.TRANS64.TRYWAIT P0, [R110+URZ+0xb0], R3 ;  /* 0x0000b0036e0075a7 */ /* 0x000e6400080011ff */
[----:B-1----:R-:W-:Y:S05]  /*65c0*/  @!P0 BRA `(.L_x_102) ;  /* 0x0000004000488947 */ /* 0x002fea0003800000 */
.L_x_101:
[----:B------:R-:W-:Y:S05]  /*65d0*/  @!P1 BRA `(.L_x_103) ;  /* 0x0000000000409947 */ /* 0x000fea0003800000 */
[----:B------:R-:W4:Y:S01]  /*65e0*/  LDCU.64 UR8, c[0x4][0x70] ;  /* 0x01000e00ff0877ac */ /* 0x000f220008000a00 */
[----:B------:R-:W-:Y:S01]  /*65f0*/  MOV R15, 0x0 ;  /* 0x00000000000f7802 */ /* 0x000fe20000000f00 */
[----:B------:R-:W-:Y:S02]  /*6600*/  HFMA2 R12, -RZ, RZ, 0, 5.9604644775390625e-08 ;  /* 0x00000001ff0c7431 */ /* 0x000fe400000001ff */
[----:B------:R-:W-:Y:S02]  /*6610*/  IMAD.MOV.U32 R8, RZ, RZ, 0x192 ;  /* 0x00000192ff087424 */ /* 0x000fe400078e00ff */
[----:B------:R-:W-:Y:S01]  /*6620*/  IMAD.MOV.U32 R13, RZ, RZ, RZ ;  /* 0x000000ffff0d7224 */ /* 0x000fe200078e00ff */
[----:B------:R-:W5:Y:S01]  /*6630*/  LDCU.64 UR6, c[0x4][0x78] ;  /* 0x01000f00ff0677ac */ /* 0x000f620008000a00 */
[----:B------:R-:W1:Y:S01]  /*6640*/  LDC.64 R14, c[0x4][R15] ;  /* 0x010000000f0e7b82 */ /* 0x000e620000000a00 */
[----:B------:R-:W2:Y:S01]  /*6650*/  LDCU.64 UR4, c[0x4][0x10] ;  /* 0x01000200ff0477ac */ /* 0x000ea20008000a00 */
[----:B----4-:R-:W-:Y:S01]  /*6660*/  MOV R5, UR9 ;  /* 0x0000000900057c02 */ /* 0x010fe20008000f00 */
[----:B------:R-:W-:Y:S01]  /*6670*/  IMAD.U32 R4, RZ, RZ, UR8 ;  /* 0x00000008ff047e24 */ /* 0x000fe2000f8e00ff */
[----:B-----5:R-:W-:Y:S01]  /*6680*/  MOV R7, UR7 ;  /* 0x0000000700077c02 */ /* 0x020fe20008000f00 */
[----:B------:R-:W-:Y:S01]  /*6690*/  IMAD.U32 R6, RZ, RZ, UR6 ;  /* 0x00000006ff067e24 */ /* 0x000fe2000f8e00ff */
[----:B--2---:R-:W-:Y:S01]  /*66a0*/  MOV R11, UR5 ;  /* 0x00000005000b7c02 */ /* 0x004fe20008000f00 */
[----:B------:R-:W-:Y:S02]  /*66b0*/  IMAD.U32 R10, RZ, RZ, UR4 ;  /* 0x00000004ff0a7e24 */ /* 0x000fe4000f8e00ff */
[----:B------:R-:W-:Y:S07]  /*66c0*/  LEPC R20, `(.L_x_103) ;  /* 0x000000001014794e */ /* 0x000fee0000000000 */
[----:B-1-3--:R-:W-:Y:S05]  /*66d0*/  CALL.ABS.NOINC R14 ;  /* 0x000000000e007343 */ /* 0x00afea0003c00000 */
.L_x_103:
[----:B------:R-:W-:Y:S05]  /*66e0*/  WARPSYNC.ALL ;  /* 0x0000000000007948 */ /* 0x000fea0003800000 */
[----:B------:R-:W-:Y:S01]  /*66f0*/  R2UR UR4, R47 ;  /* 0x000000002f0472ca */ /* 0x000fe200000e0000 */
[----:B------:R-:W-:Y:S01]  /*6700*/  BSSY.RECONVERGENT B0, `(.L_x_104) ;  /* 0x0000083000007945 */ /* 0x000fe20003800200 */
[----:B------:R-:W-:Y:S11]  /*6710*/  ISETP.NE.AND P0, PT, R103, RZ, PT ;  /* 0x000000ff6700720c */ /* 0x000ff60003f05270 */
[----:B------:R-:W2:Y:S02]  /*6720*/  LDTM.x32 R4, tmem[UR4] ;  /* 0x00000004000479ee */ /* 0x000ea400082c0000 */
[C---:B--2---:R-:W-:Y:S01]  /*6730*/  FMUL R4, R46.reuse, R4 ;  /* 0x000000042e047220 */ /* 0x044fe20000400000 */
[C---:B------:R-:W-:Y:S01]  /*6740*/  FMUL R5, R46.reuse, R5 ;  /* 0x000000052e057220 */ /* 0x040fe20000400000 */
[C---:B------:R-:W-:Y:S01]  /*6750*/  FMUL R6, R46.reuse, R6 ;  /* 0x000000062e067220 */ /* 0x040fe20000400000 */
[C---:B------:R-:W-:Y:S01]  /*6760*/  FMUL R7, R46.reuse, R7 ;  /* 0x000000072e077220 */ /* 0x040fe20000400000 */
[C---:B------:R-:W-:Y:S01]  /*6770*/  FFMA R4, R49.reuse, R48, R4 ;  /* 0x0000003031047223 */ /* 0x040fe20000000004 */
[C---:B------:R-:W-:Y:S01]  /*6780*/  FFMA R5, R49.reuse, R50, R5 ;  /* 0x0000003231057223 */ /* 0x040fe20000000005 */
[C---:B------:R-:W-:Y:S01]  /*6790*/  FFMA R6, R49.reuse, R51, R6 ;  /* 0x0000003331067223 */ /* 0x040fe20000000006 */
[C---:B------:R-:W-:Y:S01]  /*67a0*/  FFMA R7, R49.reuse, R52, R7 ;  /* 0x0000003431077223 */ /* 0x040fe20000000007 */
[C---:B------:R-:W-:Y:S01]  /*67b0*/  FMUL R8, R46.reuse, R8 ;  /* 0x000000082e087220 */ /* 0x040fe20000400000 */
[----:B------:R2:W-:Y:S01]  /*67c0*/  STS [R97+UR48+0x200], R4 ;  /* 0x0002000461007988 */ /* 0x0005e20008000830 */
[C---:B------:R-:W-:Y:S01]  /*67d0*/  FMUL R9, R46.reuse, R9 ;  /* 0x000000092e097220 */ /* 0x040fe20000400000 */
[C---:B------:R-:W-:Y:S01]  /*67e0*/  FMUL R10, R46.reuse, R10 ;  /* 0x0000000a2e0a7220 */ /* 0x040fe20000400000 */
[C---:B------:R-:W-:Y:S01]  /*67f0*/  FFMA R8, R49.reuse, R53, R8 ;  /* 0x0000003531087223 */ /* 0x040fe20000000008 */
[----:B------:R2:W-:Y:S01]  /*6800*/  STS [R108+0x200], R5 ;  /* 0x000200056c007388 */ /* 0x0005e20000000800 */
[C---:B------:R-:W-:Y:S01]  /*6810*/  FFMA R9, R49.reuse, R54, R9 ;  /* 0x0000003631097223 */ /* 0x040fe20000000009 */
[C---:B------:R-:W-:Y:S01]  /*6820*/  FFMA R10, R49.reuse, R55, R10 ;  /* 0x00000037310a7223 */ /* 0x040fe2000000000a */
[C---:B------:R-:W-:Y:S01]  /*6830*/  FMUL R11, R46.reuse, R11 ;  /* 0x0000000b2e0b7220 */ /* 0x040fe20000400000 */
[----:B------:R2:W-:Y:S01]  /*6840*/  STS [R95], R6 ;  /* 0x000000065f007388 */ /* 0x0005e20000000800 */
[C---:B------:R-:W-:Y:S01]  /*6850*/  FMUL R12, R46.reuse, R12 ;  /* 0x0000000c2e0c7220 */ /* 0x040fe20000400000 */
[C---:B------:R-:W-:Y:S01]  /*6860*/  FMUL R13, R46.reuse, R13 ;  /* 0x0000000d2e0d7220 */ /* 0x040fe20000400000 */
[C---:B------:R-:W-:Y:S01]  /*6870*/  FFMA R11, R49.reuse, R56, R11 ;  /* 0x00000038310b7223 */ /* 0x040fe2000000000b */
[----:B------:R2:W-:Y:S01]  /*6880*/  STS [R106], R7 ;  /* 0x000000076a007388 */ /* 0x0005e20000000800 */
        /* <DEDUP_REMOVED lines=11> */
[----:B------:R2:W-:Y:S01]  /*6940*/  STS [R95+0x200], R10 ;  /* 0x0002000a5f007388 */ /* 0x0005e20000000800 */
[C---:B------:R-:W-:Y:S01]  /*6950*/  FMUL R18, R46.reuse, R18 ;  /* 0x000000122e127220 */ /* 0x040fe20000400000 */
[C---:B------:R-:W-:Y:S01]  /*6960*/  FMUL R19, R46.reuse, R19 ;  /* 0x000000132e137220 */ /* 0x040fe20000400000 */
[C---:B------:R-:W-:Y:S01]  /*6970*/  FFMA R17, R49.reuse, R62, R17 ;  /* 0x0000003e31117223 */ /* 0x040fe20000000011 */
[----:B------:R2:W-:Y:S01]  /*6980*/  STS [R106+0x200], R11 ;  /* 0x0002000b6a007388 */ /* 0x0005e20000000800 */
        /* <DEDUP_REMOVED lines=42> */
[----:B------:R-:W-:Y:S01]  /*6c30*/  FMUL R35, R46, R35 ;  /* 0x000000232e237220 */ /* 0x000fe20000400000 */
[----:B------:R2:W-:Y:S03]  /*6c40*/  STS [R95+0x800], R22 ;  /* 0x000800165f007388 */ /* 0x0005e60000000800 */
[----:B------:R-:W-:Y:S01]  /*6c50*/  FFMA R35, R49, R80, R35 ;  /* 0x0000005031237223 */ /* 0x000fe20000000023 */
[----:B------:R2:W-:Y:S04]  /*6c60*/  STS [R106+0x800], R23 ;  /* 0x000800176a007388 */ /* 0x0005e80000000800 */
[----:B------:R2:W-:Y:S04]  /*6c70*/  STS [R97+UR48+0xc00], R24 ;  /* 0x000c001861007988 */ /* 0x0005e80008000830 */
[----:B------:R2:W-:Y:S04]  /*6c80*/  STS [R108+0xc00], R25 ;  /* 0x000c00196c007388 */ /* 0x0005e80000000800 */
[----:B------:R2:W-:Y:S04]  /*6c90*/  STS [R95+0xa00], R26 ;  /* 0x000a001a5f007388 */ /* 0x0005e80000000800 */
        /* <DEDUP_REMOVED lines=8> */
[----:B------:R2:W-:Y:S01]  /*6d20*/  STS [R106+0xe00], R35 ;  /* 0x000e00236a007388 */ /* 0x0005e20000000800 */
[----:B------:R-:W-:Y:S01]  /*6d30*/  @!PT LDS RZ, [RZ] ;  /* 0x00000000fffff984 */ /* 0x000fe20000000800 */
[----:B------:R-:W-:Y:S01]  /*6d40*/  @!PT LDS RZ, [RZ] ;  /* 0x00000000fffff984 */ /* 0x000fe20000000800 */
[----:B------:R-:W-:Y:S01]  /*6d50*/  @!PT LDS RZ, [RZ] ;  /* 0x00000000fffff984 */ /* 0x000fe20000000800 */
[----:B------:R-:W-:Y:S01]  /*6d60*/  @!PT LDS RZ, [RZ] ;  /* 0x00000000fffff984 */ /* 0x000fe20000000800 */
[----:B------:R4:W-:Y:S06]  /*6d70*/  MEMBAR.ALL.CTA ;  /* 0x0000000000007992 */ /* 0x0009ec0000008000 */
[----:B----4-:R-:W4:Y:S02]  /*6d80*/  FENCE.VIEW.ASYNC.S ;  /* 0x00000000000073c6 */ /* 0x010f240000000000 */
[----:B----4-:R-:W-:Y:S06]  /*6d90*/  BAR.SYNC.DEFER_BLOCKING 0x1, 0x80 ;  /* 0x0042000000007b1d */ /* 0x010fec0000010000 */
[----:B------:R-:W-:Y:S05]  /*6da0*/  @P0 BRA `(.L_x_105) ;  /* 0x0000000000600947 */ /* 0x000fea0003800000 */
[----:B------:R-:W-:Y:S02]  /*6db0*/  UIADD3 UR4, UPT, UPT, UR48, 0x200, URZ ;  /* 0x0000020030047890 */ /* 0x000fe4000fffe0ff */
[----:B------:R-:W-:Y:S01]  /*6dc0*/  UIADD3 UR16, UP0, UPT, UR52, 0x880, URZ ;  /* 0x0000088034107890 */ /* 0x000fe2000ff1e0ff */
[----:B------:R-:W-:Y:S01]  /*6dd0*/  UMOV UR43, UR36 ;  /* 0x00000024002b7c82 */ /* 0x000fe20008000000 */
[----:B------:R-:W-:Y:S02]  /*6de0*/  UIADD3 UR13, UPT, UPT, UR41, 0x20, URZ ;  /* 0x00000020290d7890 */ /* 0x000fe4000fffe0ff */
[----:B------:R-:W-:Y:S01]  /*6df0*/  MOV R96, UR4 ;  /* 0x0000000400607c02 */ /* 0x000fe20008000f00 */
[----:B------:R-:W-:Y:S02]  /*6e00*/  UIADD3.X UR17, UPT, UPT, URZ, UR53, URZ, UP0, !UPT ;  /* 0x00000035ff117290 */ /* 0x000fe400087fe4ff */
[----:B------:R-:W-:Y:S01]  /*6e10*/  UIADD3 UR12, UPT, UPT, UR48, 0x1200, URZ ;  /* 0x00001200300c7890 */ /* 0x000fe2000fffe0ff */
[----:B------:R-:W-:Y:S01]  /*6e20*/  R2UR UR40, R96 ;  /* 0x00000000602872ca */ /* 0x000fe200000e0000 */
[----:B------:R-:W-:Y:S01]  /*6e30*/  UMOV UR14, UR42 ;  /* 0x0000002a000e7c82 */ /* 0x000fe20008000000 */
[----:B------:R-:W-:Y:S01]  /*6e40*/  UMOV UR15, UR36 ;  /* 0x00000024000f7c82 */ /* 0x000fe20008000000 */
[----:B------:R-:W-:Y:S02]  /*6e50*/  UIADD3 UR9, UPT, UPT, UR41, 0x40, URZ ;  /* 0x0000004029097890 */ /* 0x000fe4000fffe0ff */
[----:B------:R-:W-:Y:S01]  /*6e60*/  UIADD3 UR8, UPT, UPT, UR48, 0x2200, URZ ;  /* 0x0000220030087890 */ /* 0x000fe2000fffe0ff */
[----:B------:R-:W-:Y:S01]  /*6e70*/  UMOV UR10, UR42 ;  /* 0x0000002a000a7c82 */ /* 0x000fe20008000000 */
[----:B------:R-:W-:Y:S01]  /*6e80*/  UMOV UR11, UR36 ;  /* 0x00000024000b7c82 */ /* 0x000fe20008000000 */
[----:B------:R-:W-:Y:S02]  /*6e90*/  UIADD3 UR5, UPT, UPT, UR41, 0x60, URZ ;  /* 0x0000006029057890 */ /* 0x000fe4000fffe0ff */
[----:B------:R-:W-:Y:S03]  /*6ea0*/  UIADD3 UR4, UPT, UPT, UR48, 0x3200, URZ ;  /* 0x0000320030047890 */ /* 0x000fe6000fffe0ff */
[----:B------:R4:W-:Y:S01]  /*6eb0*/  UTMASTG.3D [UR40], [UR16] ;  /* 0x00000028100073b5 */ /* 0x0009e20008010000 */
[----:B------:R-:W-:Y:S01]  /*6ec0*/  UMOV UR6, UR42 ;  /* 0x0000002a00067c82 */ /* 0x000fe20008000000 */
[----:B------:R-:W-:Y:S01]  /*6ed0*/  UMOV UR7, UR36 ;  /* 0x0000002400077c82 */ /* 0x000fe20008000000 */
[----:B------:R4:W-:Y:S01]  /*6ee0*/  UTMASTG.3D [UR12], [UR16] ;  /* 0x0000000c100073b5 */ /* 0x0009e20008010000 */
[----:B------:R4:W-:Y:S02]  /*6ef0*/  UTMASTG.3D [UR8], [UR16] ;  /* 0x00000008100073b5 */ /* 0x0009e40008010000 */
[----:B------:R4:W-:Y:S01]  /*6f00*/  UTMASTG.3D [UR4], [UR16] ;  /* 0x00000004100073b5 */ /* 0x0009e20008010000 */
[----:B------:R0:W-:Y:S01]  /*6f10*/  UTMACMDFLUSH ;  /* 0x00000000000079b7 */ /* 0x0001e20000000000 */
[----:B----4-:R-:W-:Y:S04]  /*6f20*/  DEPBAR.LE SB0, 0x1 ;  /* 0x000080400000791a */ /* 0x010fe80000000000 */
.L_x_105:
[----:B------:R-:W-:Y:S05]  /*6f30*/  BSYNC.RECONVERGENT B0 ;  /* 0x0000000000007941 */ /* 0x000fea0003800200 */
.L_x_104:
[----:B------:R-:W-:Y:S01]  /*6f40*/  BAR.SYNC.DEFER_BLOCKING 0x1, 0x80 ;  /* 0x0042000000007b1d */ /* 0x000fe20000010000 */
[----:B------:R-:W-:Y:S01]  /*6f50*/  ISETP.NE.AND P1, PT, R109, RZ, PT ;  /* 0x000000ff6d00720c */ /* 0x000fe20003f25270 */
[----:B------:R-:W-:Y:S01]  /*6f60*/  UISETP.NE.AND UP0, UPT, UR49, URZ, UPT ;  /* 0x000000ff3100728c */ /* 0x000fe2000bf05270 */
[----:B-1----:R-:W-:Y:S11]  /*6f70*/  LEA R3, R111, UR48, 0x3 ;  /* 0x000000306f037c11 */ /* 0x002ff6000f8e18ff */
[----:B--2---:R-:W-:Y:S01]  /*6f80*/  @P1 SHF.L.U32 R4, R101, 0x1f, RZ ;  /* 0x0000001f65041819 */ /* 0x004fe200000006ff */
[----:B------:R-:W-:Y:S06]  /*6f90*/  BRA.U !UP0, `(.L_x_106) ;  /* 0x0000000108247547 */ /* 0x000fec000b800000 */
[----:B------:R-:W-:Y:S01]  /*6fa0*/  IMAD.U32 R5, RZ, RZ, UR51 ;  /* 0x00000033ff057e24 */ /* 0x000fe2000f8e00ff */
[----:B------:R-:W-:Y:S01]  /*6fb0*/  MOV R0, UR37 ;  /* 0x0000002500007c02 */ /* 0x000fe20008000f00 */
[----:B------:R-:W-:Y:S03]  /*6fc0*/  UIADD3 UR51, UPT, UPT, UR51, 0x1, URZ ;  /* 0x0000000133337890 */ /* 0x000fe6000fffe0ff */
[----:B------:R-:W-:Y:S01]  /*6fd0*/  @P1 LEA R5, R5, UR48, 0x3 ;  /* 0x0000003005051c11 */ /* 0x000fe2000f8e18ff */
[----:B------:R-:W-:Y:S04]  /*6fe0*/  UISETP.NE.AND UP0, UPT, UR51, 0x4, UPT ;  /* 0x000000043300788c */ /* 0x000fe8000bf05270 */
[----:B------:R-:W-:Y:S01]  /*6ff0*/  @P1 VIADD R5, R5, 0x60 ;  /* 0x0000006005051836 */ /* 0x000fe20000000000 */
[----:B------:R-:W-:Y:S04]  /*7000*/  USEL UR51, UR51, URZ, UP0 ;  /* 0x000000ff33337287 */ /* 0x000fe80008000000 */
[----:B------:R-:W-:Y:S04]  /*7010*/  @P1 PRMT R0, R0, 0x654, R5 ;  /* 0x0000065400001816 */ /* 0x000fe80000000005 */
[----:B------:R1:W-:Y:S04]  /*7020*/  @P1 SYNCS.ARRIVE.TRANS64.RED.A1T0 RZ, [R0+URZ], RZ ;  /* 0x000000ff00ff19a7 */ /* 0x0003e800081004ff */
.L_x_106:
[----:B------:R-:W2:Y:S01]  /*7030*/  @P1 SYNCS.PHASECHK.TRANS64.TRYWAIT P0, [R3+URZ+0x40], R4 ;  /* 0x00004004030015a7 */ /* 0x000ea200080011ff */
[----:B------:R-:W-:Y:S01]  /*7040*/  BSSY B1, `(.L_x_107) ;  /* 0x0000033000017945 */ /* 0x000fe20003800000 */
[----:B--2---:R-:W-:Y:S03]  /*7050*/  @P1 SEL R112, RZ, 0x1, !P0 ;  /* 0x00000001ff701807 */ /* 0x004fe60004000000 */
[----:B------:R-:W-:Y:S05]  /*7060*/  @!P1 BRA `(.L_x_108) ;  /* 0x0000000000c09947 */ /* 0x000fea0003800000 */
[----:B------:R-:W-:Y:S01]  /*7070*/  ISETP.NE.AND P0, PT, R112, RZ, PT ;  /* 0x000000ff7000720c */ /* 0x000fe20003f05270 */
[----:B------:R-:W-:Y:S01]  /*7080*/  BSSY B0, `(.L_x_109) ;  /* 0x0000009000007945 */ /* 0x000fe20003800000 */
[----:B------:R-:W-:Y:S11]  /*7090*/  ISETP.NE.AND P1, PT, R113, RZ, PT ;  /* 0x000000ff7100720c */ /* 0x000ff60003f25270 */
[----:B------:R-:W-:Y:S02]  /*70a0*/  @!UPT UIADD3 URZ, UPT, UPT, URZ, URZ, URZ ;  /* 0x000000fffffff290 */ /* 0x000fe4000fffe0ff */
[C---:B------:R-:W-:Y:S02]  /*70b0*/  @P1 IMAD R5, R111.reuse, 0x4000, R91 ;  /* 0x000040006f051824 */ /* 0x040fe400078e025b */
[----:B------:R-:W-:Y:S01]  /*70c0*/  @P1 IMAD R4, R111, 0x4000, R108 ;  /* 0x000040006f041824 */ /* 0x000fe200078e026c */
[----:B------:R-:W-:Y:S06]  /*70d0*/  @P0 BRA `(.L_x_110) ;  /* 0x00000000000c0947 */ /* 0x000fec0003800000 */
[----:B-1----:R-:W-:Y:S04]  /*70e0*/  SHF.L.U32 R0, R101, 0x1f, RZ ;  /* 0x0000001f65007819 */ /* 0x002fe800000006ff */
[----:B------:R-:W1:Y:S02]  /*70f0*/  SYNCS.PHASECHK.TRANS64.TRYWAIT P0, [R3+URZ+0x40], R0 ;  /* 0x00004000030075a7 */ /* 0x000e6400080011ff */
[----:B-1----:R-:W-:Y:S05]  /*7100*/  @!P0 BRA `(.L_x_111) ;  /* 0x00000034008c8947 */ /* 0x002fea0003800000 */
.L_x_110:
[----:B------:R-:W-:Y:S05]  /*7110*/  BSYNC B0 ;  /* 0x0000000000007941 */ /* 0x000fea0003800000 */
.L_x_109:
[----:B------:R-:W-:Y:S11]  /*7120*/  ISETP.NE.AND P0, PT, R113, RZ, PT ;  /* 0x000000ff7100720c */ /* 0x000ff60003f05270 */
[----:B------:R-:W-:Y:S02]  /*7130*/  @!UPT UIADD3 URZ, UPT, UPT, URZ, URZ, URZ ;  /* 0x000000fffffff290 */ /* 0x000fe4000fffe0ff */
[----:B------:R2:W4:Y:S01]  /*7140*/  @P0 LDS R48, [R5+0x200] ;  /* 0x0002000005300984 */ /* 0x0005220000000800 */
[C---:B-1----:R-:W-:Y:S01]  /*7150*/  @P0 IMAD R0, R111.reuse, 0x4000, R95 ;  /* 0x000040006f000824 */ /* 0x042fe200078e025f */
[C---:B------:R-:W-:Y:S01]  /*7160*/  @P0 LEA R3, R111.reuse, R106, 0xe ;  /* 0x0000006a6f030211 */ /* 0x040fe200078e70ff */
[----:B------:R-:W-:Y:S01]  /*7170*/  VIADD R111, R111, 0x1 ;  /* 0x000000016f6f7836 */ /* 0x000fe20000000000 */
[----:B------:R2:W1:Y:S04]  /*7180*/  @P0 LDS R53, [R5+0x400] ;  /* 0x0004000005350984 */ /* 0x0004680000000800 */
        /* <DEDUP_REMOVED lines=14> */
[----:B------:R2:W1:Y:S04]  /*7270*/  @P0 LDS R51, [R0] ;  /* 0x0000000000330984 */ /* 0x0004680000000800 */
        /* <DEDUP_REMOVED lines=14> */
[----:B----4-:R2:W1:Y:S02]  /*7360*/  @P0 LDS R80, [R3+0xe00] ;  /* 0x000e000003500984 */ /* 0x0104640000000800 */
.L_x_108:
[----:B------:R-:W-:Y:S05]  /*7370*/  BSYNC B1 ;  /* 0x0000000000017941 */ /* 0x000fea0003800000 */
.L_x_107:
[----:B--2---:R-:W-:Y:S05]  /*7380*/  VIADD R3, R47, 0x20 ;  /* 0x000000202f037836 */ /* 0x004fea0000000000 */
[----:B------:R-:W-:Y:S04]  /*7390*/  SHF.R.U32.HI R3, RZ, 0x15, R3 ;  /* 0x00000015ff037819 */ /* 0x000fe80000011603 */
[----:B------:R-:W-:Y:S11]  /*73a0*/  LOP3.LUT P0, RZ, R3, 0x3, R94, 0x48, !PT ;  /* 0x0000000303ff7812 */ /* 0x000ff6000780485e */
[----:B------:R-:W-:Y:S02]  /*73b0*/  @!UPT UIADD3 URZ, UPT, UPT, URZ, URZ, URZ ;  /* 0x000000fffffff290 */ /* 0x000fe4000fffe0ff */
[----:B------:R-:W-:Y:S05]  /*73c0*/  @!P0 BRA `(.L_x_112) ;  /* 0x0000000000408947 */ /* 0x000fea0003800000 */
[----:B------:R-:W2:Y:S01]  /*73d0*/  LDCU.64 UR8, c[0x4][0x70] ;  /* 0x01000e00ff0877ac */ /* 0x000ea20008000a00 */
[----:B------:R-:W-:Y:S01]  /*73e0*/  MOV R15, 0x0 ;  /* 0x00000000000f7802 */ /* 0x000fe20000000f00 */
[----:B------:R-:W-:Y:S02]  /*73f0*/  HFMA2 R12, -RZ, RZ, 0, 5.9604644775390625e-08 ;  /* 0x00000001ff0c7431 */ /* 0x000fe400000001ff */
[----:B------:R-:W-:Y:S02]  /*7400*/  IMAD.MOV.U32 R8, RZ, RZ, 0x192 ;  /* 0x00000192ff087424 */ /* 0x000fe400078e00ff */
[----:B------:R-:W-:Y:S01]  /*7410*/  IMAD.MOV.U32 R13, RZ, RZ, RZ ;  /* 0x000000ffff0d7224 */ /* 0x000fe200078e00ff */
[----:B------:R-:W4:Y:S01]  /*7420*/  LDCU.64 UR6, c[0x4][0x78] ;  /* 0x01000f00ff0677ac */ /* 0x000f220008000a00 */
[----:B------:R-:W1:Y:S01]  /*7430*/  LDC.64 R14, c[0x4][R15] ;  /* 0x010000000f0e7b82 */ /* 0x000e620000000a00 */
[----:B------:R-:W5:Y:S01]  /*7440*/  LDCU.64 UR4, c[0x4][0x10] ;  /* 0x01000200ff0477ac */ /* 0x000f620008000a00 */
[----:B--2---:R-:W-:Y:S01]  /*7450*/  MOV R5, UR9 ;  /* 0x0000000900057c02 */ /* 0x004fe20008000f00 */
[----:B------:R-:W-:Y:S01]  /*7460*/  IMAD.U32 R4, RZ, RZ, UR8 ;  /* 0x00000008ff047e24 */ /* 0x000fe2000f8e00ff */
[----:B----4-:R-:W-:Y:S01]  /*7470*/  MOV R7, UR7 ;  /* 0x0000000700077c02 */ /* 0x010fe20008000f00 */
[----:B------:R-:W-:Y:S01]  /*7480*/  IMAD.U32 R6, RZ, RZ, UR6 ;  /* 0x00000006ff067e24 */ /* 0x000fe2000f8e00ff */
[----:B-----5:R-:W-:Y:S01]  /*7490*/  MOV R11, UR5 ;  /* 0x00000005000b7c02 */ /* 0x020fe20008000f00 */
[----:B------:R-:W-:Y:S02]  /*74a0*/  IMAD.U32 R10, RZ, RZ, UR4 ;  /* 0x00000004ff0a7e24 */ /* 0x000fe4000f8e00ff */
[----:B------:R-:W-:Y:S07]  /*74b0*/  LEPC R20, `(.L_x_112) ;  /* 0x000000001014794e */ /* 0x000fee0000000000 */
[----:B-1-3--:R-:W-:Y:S05]  /*74c0*/  CALL.ABS.NOINC R14 ;  /* 0x000000000e007343 */ /* 0x00afea0003c00000 */
.L_x_112:
[----:B------:R-:W-:Y:S05]  /*74d0*/  WARPSYNC.ALL ;  /* 0x0000000000007948 */ /* 0x000fea0003800000 */
[----:B------:R-:W-:Y:S01]  /*74e0*/  R2UR UR4, R47 ;  /* 0x000000002f0472ca */ /* 0x000fe200000e0000 */
[----:B------:R-:W-:Y:S01]  /*74f0*/  BSSY.RECONVERGENT B0, `(.L_x_113) ;  /* 0x000008b000007945 */ /* 0x000fe20003800200 */
[----:B------:R-:W-:Y:S02]  /*7500*/  ISETP.NE.AND P6, PT, R109, RZ, PT ;  /* 0x000000ff6d00720c */ /* 0x000fe40003fc5270 */
[----:B------:R-:W-:Y:S02]  /*7510*/  ISETP.NE.AND P0, PT, R103, RZ, PT ;  /* 0x000000ff6700720c */ /* 0x000fe40003f05270 */
[----:B------:R-:W-:Y:S02]  /*7520*/  MOV R3, UR51 ;  /* 0x0000003300037c02 */ /* 0x000fe40008000f00 */
[----:B-1----:R-:W-:Y:S05]  /*7530*/  MOV R0, UR37 ;  /* 0x0000002500007c02 */ /* 0x002fea0008000f00 */
[----:B------:R-:W1:Y:S02]  /*7540*/  LDTM.x32 R4, tmem[UR4+0x20] ;  /* 0x00002004000479ee */ /* 0x000e6400082c0000 */
[----:B------:R-:W-:Y:S02]  /*7550*/  @P6 LEA R3, R3, UR48, 0x3 ;  /* 0x0000003003036c11 */ /* 0x000fe4000f8e18ff */
[----:B------:R-:W-:Y:S02]  /*7560*/  @P6 SHF.L.U32 R114, R101, 0x1f, RZ ;  /* 0x0000001f65726819 */ /* 0x000fe400000006ff */
[----:B------:R-:W-:Y:S04]  /*7570*/  @P6 IADD3 R3, PT, PT, R3, 0x60, RZ ;  /* 0x0000006003036810 */ /* 0x000fe80007ffe0ff */
[----:B------:R-:W-:Y:S02]  /*7580*/  @P6 PRMT R0, R0, 0x654, R3 ;  /* 0x0000065400006816 */ /* 0x000fe40000000003 */
[----:B------:R-:W-:Y:S01]  /*7590*/  LEA R3, R111, UR48, 0x3 ;  /* 0x000000306f037c11 */ /* 0x000fe2000f8e18ff */
[C---:B-1----:R-:W-:Y:S01]  /*75a0*/  FMUL R4, R46.reuse, R4 ;  /* 0x000000042e047220 */ /* 0x042fe20000400000 */
        /* <DEDUP_REMOVED lines=100> */
[----:B--2---:R-:W2:Y:S02]  /*7bf0*/  FENCE.VIEW.ASYNC.S ;  /* 0x00000000000073c6 */ /* 0x004ea40000000000 */
[----:B--2---:R-:W-:Y:S06]  /*7c00*/  BAR.SYNC.DEFER_BLOCKING 0x1, 0x80 ;  /* 0x0042000000007b1d */ /* 0x004fec0000010000 */
[----:B------:R-:W-:Y:S05]  /*7c10*/  @P0 BRA `(.L_x_114) ;  /* 0x0000000000600947 */ /* 0x000fea0003800000 */
[----:B------:R-:W-:Y:S02]  /*7c20*/  UIADD3 UR20, UP0, UPT, UR52, 0x880, URZ ;  /* 0x0000088034147890 */ /* 0x000fe4000ff1e0ff */
[----:B------:R-:W-:Y:S02]  /*7c30*/  UIADD3 UR14, UPT, UPT, UR42, 0x20, URZ ;  /* 0x000000202a0e7890 */ /* 0x000fe4000fffe0ff */
[----:B------:R-:W-:Y:S02]  /*7c40*/  UIADD3 UR12, UPT, UPT, UR48, 0x4200, URZ ;  /* 0x00004200300c7890 */ /* 0x000fe4000fffe0ff */
[----:B------:R-:W-:Y:S01]  /*7c50*/  UIADD3.X UR21, UPT, UPT, URZ, UR53, URZ, UP0, !UPT ;  /* 0x00000035ff157290 */ /* 0x000fe200087fe4ff */
[----:B------:R-:W-:Y:S01]  /*7c60*/  UMOV UR13, UR41 ;  /* 0x00000029000d7c82 */ /* 0x000fe20008000000 */
[----:B------:R-:W-:Y:S01]  /*7c70*/  UMOV UR15, UR36 ;  /* 0x00000024000f7c82 */ /* 0x000fe20008000000 */
[----:B------:R-:W-:Y:S02]  /*7c80*/  UIADD3 UR17, UPT, UPT, UR41, 0x20, URZ ;  /* 0x0000002029117890 */ /* 0x000fe4000fffe0ff */
[----:B------:R-:W-:Y:S01]  /*7c90*/  UIADD3 UR16, UPT, UPT, UR48, 0x5200, URZ ;  /* 0x0000520030107890 */ /* 0x000fe2000fffe0ff */
[----:B------:R-:W-:Y:S03]  /*7ca0*/  UMOV UR19, UR36 ;  /* 0x0000002400137c82 */ /* 0x000fe60008000000 */
[----:B------:R2:W-:Y:S01]  /*7cb0*/  UTMASTG.3D [UR12], [UR20] ;  /* 0x0000000c140073b5 */ /* 0x0005e20008010000 */
[----:B------:R-:W-:Y:S01]  /*7cc0*/  UMOV UR18, UR14 ;  /* 0x0000000e00127c82 */ /* 0x000fe20008000000 */
[----:B------:R-:W-:Y:S02]  /*7cd0*/  UIADD3 UR9, UPT, UPT, UR41, 0x40, URZ ;  /* 0x0000004029097890 */ /* 0x000fe4000fffe0ff */
[----:B------:R-:W-:Y:S01]  /*7ce0*/  UIADD3 UR8, UPT, UPT, UR48, 0x6200, URZ ;  /* 0x0000620030087890 */ /* 0x000fe2000fffe0ff */
[----:B------:R-:W-:Y:S01]  /*7cf0*/  UMOV UR11, UR36 ;  /* 0x00000024000b7c82 */ /* 0x000fe20008000000 */
[----:B------:R-:W-:Y:S01]  /*7d00*/  UMOV UR10, UR14 ;  /* 0x0000000e000a7c82 */ /* 0x000fe20008000000 */
[----:B------:R2:W-:Y:S01]  /*7d10*/  UTMASTG.3D [UR16], [UR20] ;  /* 0x00000010140073b5 */ /* 0x0005e20008010000 */
[----:B------:R-:W-:Y:S02]  /*7d20*/  UIADD3 UR5, UPT, UPT, UR41, 0x60, URZ ;  /* 0x0000006029057890 */ /* 0x000fe4000fffe0ff */
[----:B------:R-:W-:Y:S01]  /*7d30*/  UIADD3 UR4, UPT, UPT, UR48, 0x7200, URZ ;  /* 0x0000720030047890 */ /* 0x000fe2000fffe0ff */
[----:B------:R-:W-:Y:S01]  /*7d40*/  UMOV UR7, UR36 ;  /* 0x0000002400077c82 */ /* 0x000fe20008000000 */
[----:B------:R-:W-:Y:S01]  /*7d50*/  UMOV UR6, UR14 ;  /* 0x0000000e00067c82 */ /* 0x000fe20008000000 */
[----:B------:R2:W-:Y:S06]  /*7d60*/  UTMASTG.3D [UR8], [UR20] ;  /* 0x00000008140073b5 */ /* 0x0005ec0008010000 */
[----:B------:R2:W-:Y:S01]  /*7d70*/  UTMASTG.3D [UR4], [UR20] ;  /* 0x00000004140073b5 */ /* 0x0005e20008010000 */
[----:B------:R0:W-:Y:S01]  /*7d80*/  UTMACMDFLUSH ;  /* 0x00000000000079b7 */ /* 0x0001e20000000000 */
[----:B--2---:R-:W-:Y:S04]  /*7d90*/  DEPBAR.LE SB0, 0x1 ;  /* 0x000080400000791a */ /* 0x004fe80000000000 */
.L_x_114:
[----:B------:R-:W-:Y:S05]  /*7da0*/  BSYNC.RECONVERGENT B0 ;  /* 0x0000000000007941 */ /* 0x000fea0003800200 */
.L_x_113:
[----:B------:R-:W-:Y:S01]  /*7db0*/  BAR.SYNC.DEFER_BLOCKING 0x1, 0x80 ;  /* 0x0042000000007b1d */ /* 0x000fe20000010000 */
[----:B------:R-:W-:Y:S04]  /*7dc0*/  UIADD3 UR40, UPT, UPT, UR51, 0x1, URZ ;  /* 0x0000000133287890 */ /* 0x000fe8000fffe0ff */
[----:B------:R-:W-:Y:S04]  /*7dd0*/  UISETP.NE.AND UP0, UPT, UR40, 0x4, UPT ;  /* 0x000000042800788c */ /* 0x000fe8000bf05270 */
[----:B------:R-:W-:Y:S01]  /*7de0*/  USEL UR40, UR40, URZ, UP0 ;  /* 0x000000ff28287287 */ /* 0x000fe20008000000 */
[----:B------:R2:W-:Y:S01]  /*7df0*/  @P6 SYNCS.ARRIVE.TRANS64.RED.A1T0 RZ, [R0+URZ], RZ ;  /* 0x000000ff00ff69a7 */ /* 0x0005e200081004ff */
[----:B------:R-:W-:Y:S01]  /*7e00*/  BSSY B1, `(.L_x_115) ;  /* 0x0000034000017945 */ /* 0x000fe20003800000 */
[----:B------:R-:W4:Y:S02]  /*7e10*/  @P6 SYNCS.PHASECHK.TRANS64.TRYWAIT P0, [R3+URZ+0x40], R114 ;  /* 0x00004072030065a7 */ /* 0x000f2400080011ff */
[----:B----4-:R-:W-:Y:S01]  /*7e20*/  @P6 SEL R112, RZ, 0x1, !P0 ;  /* 0x00000001ff706807 */ /* 0x010fe20004000000 */
[----:B--2---:R-:W-:Y:S06]  /*7e30*/  @!P6 BRA `(.L_x_116) ;  /* 0x0000000000c0e947 */ /* 0x004fec0003800000 */
[----:B------:R-:W-:Y:S01]  /*7e40*/  ISETP.NE.AND P0, PT, R112, RZ, PT ;  /* 0x000000ff7000720c */ /* 0x000fe20003f05270 */
[----:B------:R-:W-:Y:S01]  /*7e50*/  BSSY B0, `(.L_x_117) ;  /* 0x0000009000007945 */ /* 0x000fe20003800000 */
[----:B------:R-:W-:Y:S11]  /*7e60*/  ISETP.NE.AND P1, PT, R113, RZ, PT ;  /* 0x000000ff7100720c */ /* 0x000ff60003f25270 */
[----:B------:R-:W-:Y:S02]  /*7e70*/  @!UPT UIADD3 URZ, UPT, UPT, URZ, URZ, URZ ;  /* 0x000000fffffff290 */ /* 0x000fe4000fffe0ff */
[C---:B-1----:R-:W-:Y:S02]  /*7e80*/  @P1 IMAD R4, R111.reuse, 0x4000, R91 ;  /* 0x000040006f041824 */ /* 0x042fe400078e025b */
[----:B------:R-:W-:Y:S01]  /*7e90*/  @P1 IMAD R0, R111, 0x4000, R108 ;  /* 0x000040006f001824 */ /* 0x000fe200078e026c */
[----:B------:R-:W-:Y:S06]  /*7ea0*/  @P0 BRA `(.L_x_118) ;  /* 0x00000000000c0947 */ /* 0x000fec0003800000 */
[----:B------:R-:W-:Y:S04]  /*7eb0*/  SHF.L.U32 R6, R101, 0x1f, RZ ;  /* 0x0000001f65067819 */ /* 0x000fe800000006ff */
[----:B------:R-:W1:Y:S02]  /*7ec0*/  SYNCS.PHASECHK.TRANS64.TRYWAIT P0, [R3+URZ+0x40], R6 ;  /* 0x00004006030075a7 */ /* 0x000e6400080011ff */
[----:B-1----:R-:W-:Y:S05]  /*7ed0*/  @!P0 BRA `(.L_x_119) ;  /* 0x00000028002c8947 */ /* 0x002fea0003800000 */
.L_x_118:
[----:B------:R-:W-:Y:S05]  /*7ee0*/  BSYNC B0 ;  /* 0x0000000000007941 */ /* 0x000fea0003800000 */
.L_x_117:
        /* <DEDUP_REMOVED lines=37> */
.L_x_116:
[----:B------:R-:W-:Y:S05]  /*8140*/  BSYNC B1 ;  /* 0x0000000000017941 */ /* 0x000fea0003800000 */
.L_x_115:
[----:B--2---:R-:W-:Y:S05]  /*8150*/  VIADD R3, R47, 0x40 ;  /* 0x000000402f037836 */ /* 0x004fea0000000000 */
[----:B------:R-:W-:Y:S04]  /*8160*/  SHF.R.U32.HI R3, RZ, 0x15, R3 ;  /* 0x00000015ff037819 */ /* 0x000fe80000011603 */
[----:B------:R-:W-:Y:S11]  /*8170*/  LOP3.LUT P0, RZ, R3, 0x3, R94, 0x48, !PT ;  /* 0x0000000303ff7812 */ /* 0x000ff6000780485e */
[----:B------:R-:W-:Y:S02]  /*8180*/  @!UPT UIADD3 URZ, UPT, UPT, URZ, URZ, URZ ;  /* 0x000000fffffff290 */ /* 0x000fe4000fffe0ff */
[----:B------:R-:W-:Y:S05]  /*8190*/  @!P0 BRA `(.L_x_120) ;  /* 0x0000000000408947 */ /* 0x000fea0003800000 */
[----:B------:R-:W2:Y:S01]  /*81a0*/  LDCU.64 UR8, c[0x4][0x70] ;  /* 0x01000e00ff0877ac */ /* 0x000ea20008000a00 */
[----:B-1----:R-:W-:Y:S01]  /*81b0*/  MOV R15, 0x0 ;  /* 0x00000000000f7802 */ /* 0x002fe20000000f00 */
[----:B------:R-:W-:Y:S02]  /*81c0*/  HFMA2 R12, -RZ, RZ, 0, 5.9604644775390625e-08 ;  /* 0x00000001ff0c7431 */ /* 0x000fe400000001ff */
[----:B------:R-:W-:Y:S02]  /*81d0*/  IMAD.MOV.U32 R8, RZ, RZ, 0x192 ;  /* 0x00000192ff087424 */ /* 0x000fe400078e00ff */
[----:B------:R-:W-:Y:S01]  /*81e0*/  IMAD.MOV.U32 R13, RZ, RZ, RZ ;  /* 0x000000ffff0d7224 */ /* 0x000fe200078e00ff */
[----:B------:R-:W1:Y:S01]  /*81f0*/  LDCU.64 UR6, c[0x4][0x78] ;  /* 0x01000f00ff0677ac */ /* 0x000e620008000a00 */
[----:B------:R-:W4:Y:S01]  /*8200*/  LDC.64 R14, c[0x4][R15] ;  /* 0x010000000f0e7b82 */ /* 0x000f220000000a00 */
[----:B------:R-:W5:Y:S01]  /*8210*/  LDCU.64 UR4, c[0x4][0x10] ;  /* 0x01000200ff0477ac */ /* 0x000f620008000a00 */
[----:B--2---:R-:W-:Y:S01]  /*8220*/  MOV R5, UR9 ;  /* 0x0000000900057c02 */ /* 0x004fe20008000f00 */
[----:B------:R-:W-:Y:S01]  /*8230*/  IMAD.U32 R4, RZ, RZ, UR8 ;  /* 0x00000008ff047e24 */ /* 0x000fe2000f8e00ff */
[----:B-1----:R-:W-:Y:S01]  /*8240*/  MOV R7, UR7 ;  /* 0x0000000700077c02 */ /* 0x002fe20008000f00 */
[----:B------:R-:W-:Y:S01]  /*8250*/  IMAD.U32 R6, RZ, RZ, UR6 ;  /* 0x00000006ff067e24 */ /* 0x000fe2000f8e00ff */
[----:B-----5:R-:W-:Y:S01]  /*8260*/  MOV R11, UR5 ;  /* 0x00000005000b7c02 */ /* 0x020fe20008000f00 */
[----:B------:R-:W-:Y:S02]  /*8270*/  IMAD.U32 R10, RZ, RZ, UR4 ;  /* 0x00000004ff0a7e24 */ /* 0x000fe4000f8e00ff */
[----:B------:R-:W-:Y:S07]  /*8280*/  LEPC R20, `(.L_x_120) ;  /* 0x000000001014794e */ /* 0x000fee0000000000 */
[----:B---34-:R-:W-:Y:S05]  /*8290*/  CALL.ABS.NOINC R14 ;  /* 0x000000000e007343 */ /* 0x018fea0003c00000 */
.L_x_120:
[----:B------:R-:W-:Y:S05]  /*82a0*/  WARPSYNC.ALL ;  /* 0x0000000000007948 */ /* 0x000fea0003800000 */
[----:B------:R-:W-:Y:S01]  /*82b0*/  R2UR UR4, R47 ;  /* 0x000000002f0472ca */ /* 0x000fe200000e0000 */
[----:B------:R-:W-:Y:S01]  /*82c0*/  BSSY.RECONVERGENT B0, `(.L_x_121) ;  /* 0x000008b000007945 */ /* 0x000fe20003800200 */
[----:B------:R-:W-:Y:S02]  /*82d0*/  ISETP.NE.AND P6, PT, R109, RZ, PT ;  /* 0x000000ff6d00720c */ /* 0x000fe40003fc5270 */
[----:B------:R-:W-:Y:S02]  /*82e0*/  ISETP.NE.AND P0, PT, R103, RZ, PT ;  /* 0x000000ff6700720c */ /* 0x000fe40003f05270 */
[----:B------:R-:W-:Y:S02]  /*82f0*/  MOV R3, UR40 ;  /* 0x0000002800037c02 */ /* 0x000fe40008000f00 */
[----:B------:R-:W-:Y:S02]  /*8300*/  MOV R0, UR37 ;  /* 0x0000002500007c02 */ /* 0x000fe40008000f00 */
[----:B------:R-:W-:Y:S03]  /*8310*/  LEA R114, R111, UR48, 0x3 ;  /* 0x000000306f727c11 */ /* 0x000fe6000f8e18ff */
[----:B-1----:R-:W1:Y:S02]  /*8320*/  LDTM.x32 R4, tmem[UR4+0x40] ;  /* 0x00004004000479ee */ /* 0x002e6400082c0000 */
[----:B------:R-:W-:Y:S04]  /*8330*/  @P6 LEA R3, R3, UR48, 0x3 ;  /* 0x0000003003036c11 */ /* 0x000fe8000f8e18ff */
[----:B------:R-:W-:Y:S04]  /*8340*/  @P6 IADD3 R3, PT, PT, R3, 0x60, RZ ;  /* 0x0000006003036810 */ /* 0x000fe80007ffe0ff */
[----:B------:R-:W-:Y:S02]  /*8350*/  @P6 PRMT R0, R0, 0x654, R3 ;  /* 0x0000065400006816 */ /* 0x000fe40000000003 */
[----:B------:R-:W-:Y:S01]  /*8360*/  @P6 SHF.L.U32 R3, R101, 0x1f, RZ ;  /* 0x0000001f65036819 */ /* 0x000fe200000006ff */
        /* <DEDUP_REMOVED lines=128> */
.L_x_122:
[----:B------:R-:W-:Y:S05]  /*8b70*/  BSYNC.RECONVERGENT B0 ;  /* 0x0000000000007941 */ /* 0x000fea0003800200 */
.L_x_121:
        /* <DEDUP_REMOVED lines=19> */
.L_x_126:
[----:B------:R-:W-:Y:S05]  /*8cb0*/  BSYNC B0 ;  /* 0x0000000000007941 */ /* 0x000fea0003800000 */
.L_x_125:
[----:B------:R-:W-:Y:S11]  /*8cc0*/  ISETP.NE.AND P0, PT, R113, RZ, PT ;  /* 0x000000ff7100720c */ /* 0x000ff60003f05270 */
[----:B------:R-:W-:Y:S02]  /*8cd0*/  @!UPT UIADD3 URZ, UPT, UPT, URZ, URZ, URZ ;  /* 0x000000fffffff290 */ /* 0x000fe4000fffe0ff */
[----:B------:R2:W4:Y:S01]  /*8ce0*/  @P0 LDS R48, [R4+0x200] ;  /* 0x0002000004300984 */ /* 0x0005220000000800 */
[C---:B-1----:R-:W-:Y:S01]  /*8cf0*/  @P0 IMAD R3, R111.reuse, 0x4000, R95 ;  /* 0x000040006f030824 */ /* 0x042fe200078e025f */
[----:B------:R-:W-:Y:S02]  /*8d00*/  @P0 LEA R111, R111, R106, 0xe ;  /* 0x0000006a6f6f0211 */ /* 0x000fe400078e70ff */
        /* <DEDUP_REMOVED lines=31> */
.L_x_124:
[----:B------:R-:W-:Y:S05]  /*8f00*/  BSYNC B1 ;  /* 0x0000000000017941 */ /* 0x000fea0003800000 */
.L_x_123:
        /* <DEDUP_REMOVED lines=21> */
.L_x_128:
[----:B------:R-:W-:Y:S01]  /*9060*/  ISETP.NE.AND P0, PT, R103, RZ, PT ;  /* 0x000000ff6700720c */ /* 0x000fe20003f05270 */
[----:B------:R-:W-:Y:S05]  /*9070*/  WARPSYNC.ALL ;  /* 0x0000000000007948 */ /* 0x000fea0003800000 */
[----:B------:R-:W-:Y:S01]  /*9080*/  R2UR UR4, R47 ;  /* 0x000000002f0472ca */ /* 0x000fe200000e0000 */
[----:B------:R-:W-:Y:S01]  /*9090*/  BSSY.RECONVERGENT B0, `(.L_x_129) ;  /* 0x0000086000007945 */ /* 0x000fe20003800200 */
[----:B------:R-:W-:Y:S04]  /*90a0*/  IADD3 R0, PT, PT, R110, 0xc0, RZ ;  /* 0x000000c06e007810 */ /* 0x000fe80007ffe0ff */
[----:B------:R-:W-:Y:S07]  /*90b0*/  LOP3.LUT R0, R0, 0xfefffff8, RZ, 0xc0, !PT ;  /* 0xfefffff800007812 */ /* 0x000fee00078ec0ff */
[----:B-1----:R-:W1:Y:S01]  /*90c0*/  LDTM.x32 R4, tmem[UR4+0x60] ;  /* 0x00006004000479ee */ /* 0x002e6200082c0000 */
[----:B------:R-:W-:Y:S01]  /*90d0*/  NOP ;  /* 0x0000000000007918 */ /* 0x000fe20000000000 */
[----:B-1----:R1:W-:Y:S01]  /*90e0*/  SYNCS.ARRIVE.TRANS64.RED.A1T0 RZ, [R0+URZ], RZ ;  /* 0x000000ff00ff79a7 */ /* 0x0023e200081004ff */
[C---:B------:R-:W-:Y:S01]  /*90f0*/  FMUL R4, R46.reuse, R4 ;  /* 0x000000042e047220 */ /* 0x040fe20000400000 */
        /* <DEDUP_REMOVED lines=127> */
.L_x_130:
[----:B------:R-:W-:Y:S05]  /*98f0*/  BSYNC.RECONVERGENT B0 ;  /* 0x0000000000007941 */ /* 0x000fea0003800200 */
.L_x_129:
[----:B------:R-:W-:Y:S01]  /*9900*/  BAR.SYNC.DEFER_BLOCKING 0x1, 0x80 ;  /* 0x0042000000007b1d */ /* 0x000fe20000010000 */
[----:B------:R-:W-:Y:S01]  /*9910*/  UISETP.NE.AND UP0, UPT, UR49, -0x4, UPT ;  /* 0xfffffffc3100788c */ /* 0x000fe2000bf05270 */
[----:B-1----:R-:W-:Y:S08]  /*9920*/  IADD3 R0, PT, PT, R44, 0x1, RZ ;  /* 0x000000012c007810 */ /* 0x002ff00007ffe0ff */
[----:B------:R-:W-:Y:S05]  /*9930*/  BRA.U !UP0, `(.L_x_131) ;  /* 0x0000000108287547 */ /* 0x000fea000b800000 */
[----:B------:R-:W-:Y:S01]  /*9940*/  ISETP.NE.AND P0, PT, R109, RZ, PT ;  /* 0x000000ff6d00720c */ /* 0x000fe20003f05270 */
[----:B------:R-:W-:Y:S01]  /*9950*/  IMAD.U32 R4, RZ, RZ, UR51 ;  /* 0x00000033ff047e24 */ /* 0x000fe2000f8e00ff */
[----:B------:R-:W-:Y:S01]  /*9960*/  UIADD3 UR51, UPT, UPT, UR51, 0x1, URZ ;  /* 0x0000000133337890 */ /* 0x000fe2000fffe0ff */
[----:B------:R-:W-:Y:S03]  /*9970*/  IMAD.U32 R3, RZ, RZ, UR37 ;  /* 0x00000025ff037e24 */ /* 0x000fe6000f8e00ff */
[----:B------:R-:W-:Y:S04]  /*9980*/  UISETP.NE.AND UP0, UPT, UR51, 0x4, UPT ;  /* 0x000000043300788c */ /* 0x000fe8000bf05270 */
[----:B------:R-:W-:Y:S03]  /*9990*/  USEL UR51, UR51, URZ, UP0 ;  /* 0x000000ff33337287 */ /* 0x000fe60008000000 */
[----:B------:R-:W-:Y:S05]  /*99a0*/  @P0 LEA R4, R4, UR48, 0x3 ;  /* 0x0000003004040c11 */ /* 0x000fea000f8e18ff */
[----:B------:R-:W-:Y:S05]  /*99b0*/  @P0 VIADD R4, R4, 0x60 ;  /* 0x0000006004040836 */ /* 0x000fea0000000000 */
[----:B------:R-:W-:Y:S04]  /*99c0*/  @P0 PRMT R3, R3, 0x654, R4 ;  /* 0x0000065403030816 */ /* 0x000fe80000000004 */
[----:B------:R1:W-:Y:S03]  /*99d0*/  @P0 SYNCS.ARRIVE.TRANS64.RED.A1T0 RZ, [R3+URZ], RZ ;  /* 0x000000ff03ff09a7 */ /* 0x0003e600081004ff */
.L_x_131:
[----:B------:R-:W-:Y:S01]  /*99e0*/  ISETP.NE.AND P2, PT, R104, RZ, PT ;  /* 0x000000ff6800720c */ /* 0x000fe20003f45270 */
[----:B------:R-:W-:Y:S01]  /*99f0*/  UIADD3 UR49, UPT, UPT, UR49, 0x4, URZ ;  /* 0x0000000431317890 */ /* 0x000fe2000fffe0ff */
[----:B------:R-:W-:Y:S01]  /*9a00*/  ISETP.NE.AND P0, PT, R107, 0x2, PT ;  /* 0x000000026b00780c */ /* 0x000fe20003f05270 */
[----:B------:R-:W-:Y:S01]  /*9a10*/  IMAD.IADD R20, R41, 0x1, R81 ;  /* 0x0000000129147824 */ /* 0x000fe200078e0251 */
[----:B------:R-:W-:Y:S01]  /*9a20*/  ISETP.NE.AND P1, PT, R0, 0x2, PT ;  /* 0x000000020000780c */ /* 0x000fe20003f25270 */
[----:B------:R-:W-:Y:S01]  /*9a30*/  IMAD.IADD R21, R43, 0x1, R88 ;  /* 0x000000012b157824 */ /* 0x000fe200078e0258 */
[----:B------:R-:W-:Y:S02]  /*9a40*/  SEL R4, RZ, 0x1, P0 ;  /* 0x00000001ff047807 */ /* 0x000fe40000000000 */
[----:B-1----:R-:W-:Y:S02]  /*9a50*/  SEL R3, RZ, 0x1, P1 ;  /* 0x00000001ff037807 */ /* 0x002fe40000800000 */
[----:B------:R-:W-:Y:S02]  /*9a60*/  LOP3.LUT R99, R99, R4, RZ, 0x3c, !PT ;  /* 0x0000000463637212 */ /* 0x000fe400078e3cff */
[----:B------:R-:W-:Y:S02]  /*9a70*/  LOP3.LUT R100, R100, R3, RZ, 0x3c, !PT ;  /* 0x0000000364647212 */ /* 0x000fe400078e3cff */
[----:B------:R-:W-:Y:S02]  /*9a80*/  @P2 R2UR UR36, R98 ;  /* 0x00000000622422ca */ /* 0x000fe400000e0000 */
[----:B------:R-:W-:Y:S02]  /*9a90*/  SEL R107, R107, RZ, P0 ;  /* 0x000000ff6b6b7207 */ /* 0x000fe40000000000 */
[----:B------:R-:W-:Y:S01]  /*9aa0*/  SEL R44, R0, RZ, P1 ;  /* 0x000000ff002c7207 */ /* 0x000fe20000800000 */
[----:B------:R-:W-:Y:S10]  /*9ab0*/  @P2 BRA `(.L_x_132) ;  /* 0xffffffb800982947 */ /* 0x000ff4000383ffff */
[----:B------:R-:W-:-:S09]  /*9ac0*/  UISETP.NE.AND UP0, UPT, UR50, URZ, UPT ;  /* 0x000000ff3200728c */ /* 0x000fd2000bf05270 */
[----:B------:R-:W-:Y:S05]  /*9ad0*/  BRA.U !UP0, `(.L_x_133) ;  /* 0x0000000108487547 */ /* 0x000fea000b800000 */
[----:B------:R-:W1:Y:S02]  /*9ae0*/  LDCU.64 UR4, c[0x0][0xa90] ;  /* 0x00015200ff0477ac */ /* 0x000e640008000a00 */
[----:B-1----:R-:W-:-:S04]  /*9af0*/  UISETP.NE.U32.AND UP0, UPT, UR4, URZ, UPT ;  /* 0x000000ff0400728c */ /* 0x002fc8000bf05070 */
[----:B------:R-:W-:-:S09]  /*9b00*/  UISETP.NE.AND.EX UP0, UPT, UR5, URZ, UPT, UP0 ;  /* 0x000000ff0500728c */ /* 0x000fd2000bf05300 */
[----:B------:R-:W-:Y:S05]  /*9b10*/  BRA.U UP0, `(.L_x_134) ;  /* 0x00000001000c7547 */ /* 0x000fea000b800000 */
[----:B------:R-:W-:-:S13]  /*9b20*/  FSETP.NEU.AND P0, PT, R49, RZ, PT ;  /* 0x000000ff3100720b */ /* 0x000fda0003f0d000 */
[----:B------:R-:W-:Y:S05]  /*9b30*/  @!P0 EXIT ;  /* 0x000000000000894d */ /* 0x000fea0003800000 */
[----:B------:R-:W-:Y:S05]  /*9b40*/  BRA `(.L_x_133) ;  /* 0x00000000002c7947 */ /* 0x000fea0003800000 */
.L_x_134:
[----:B------:R-:W-:Y:S01]  /*9b50*/  ISETP.NE.AND P0, PT, R105, RZ, PT ;  /* 0x000000ff6900720c */ /* 0x000fe20003f05270 */
[----:B------:R-:W-:-:S12]  /*9b60*/  BSSY.RECONVERGENT B0, `(.L_x_133) ;  /* 0x0000009000007945 */ /* 0x000fd80003800200 */
[----:B------:R-:W-:Y:S05]  /*9b70*/  @P0 BRA `(.L_x_135) ;  /* 0x0000000000140947 */ /* 0x000fea0003800000 */
[----:B------:R-:W1:Y:S02]  /*9b80*/  LDCU.64 UR4, c[0x0][0xa88] ;  /* 0x00015100ff0477ac */ /* 0x000e640008000a00 */
[----:B-1----:R-:W-:-:S04]  /*9b90*/  ISETP.NE.U32.AND P0, PT, RZ, UR4, PT ;  /* 0x00000004ff007c0c */ /* 0x002fc8000bf05070 */
[----:B------:R-:W-:-:S13]  /*9ba0*/  ISETP.NE.AND.EX P0, PT, RZ, UR5, PT, P0 ;  /* 0x00000005ff007c0c */ /* 0x000fda000bf05300 */
[----:B------:R-:W-:Y:S05]  /*9bb0*/  @!P0 EXIT ;  /* 0x000000000000894d */ /* 0x000fea0003800000 */
[----:B------:R-:W-:Y:S05]  /*9bc0*/  BRA `(.L_x_136) ;  /* 0x0000000000087947 */ /* 0x000fea0003800000 */
.L_x_135:
[----:B------:R-:W-:-:S13]  /*9bd0*/  FSETP.NEU.AND P0, PT, R49, RZ, PT ;  /* 0x000000ff3100720b */ /* 0x000fda0003f0d000 */
[----:B------:R-:W-:Y:S05]  /*9be0*/  @!P0 EXIT ;  /* 0x000000000000894d */ /* 0x000fea0003800000 */
.L_x_136:
[----:B------:R-:W-:Y:S05]  /*9bf0*/  BSYNC.RECONVERGENT B0 ;  /* 0x0000000000007941 */ /* 0x000fea0003800200 */
.L_x_133:
[----:B------:R-:W-:Y:S01]  /*9c00*/  ULEA UR4, UR51, UR48, 0x3 ;  /* 0x0000003033047291 */ /* 0x000fe2000f8e18ff */
[----:B------:R-:W-:-:S04]  /*9c10*/  DEPBAR.LE SB0, 0x0 ;  /* 0x000080000000791a */ /* 0x000fc80000000000 */
[----:B------:R-:W-:-:S04]  /*9c20*/  UIADD3 UR4, UPT, UPT, UR4, 0x60, URZ ;  /* 0x0000006004047890 */ /* 0x000fc8000fffe0ff */
[----:B------:R-:W-:-:S09]  /*9c30*/  UPRMT UR4, UR37, 0x654, UR4 ;  /* 0x0000065425047896 */ /* 0x000fd20008000004 */
[----:B------:R-:W-:Y:S01]  /*9c40*/  SYNCS.ARRIVE.TRANS64.RED.A1T0 RZ, [UR4], RZ ;  /* 0x000000ffffff79a7 */ /* 0x000fe20008100404 */
[----:B------:R-:W-:Y:S05]  /*9c50*/  EXIT ;  /* 0x000000000000794d */ /* 0x000fea0003800000 */
.L_x_24:
[----:B--2---:R2:W1:Y:S02]  /*9c60*/  SYNCS.PHASECHK.TRANS64.TRYWAIT P0, [R5+URZ+0xe0], R4 ;  /* 0x0000e004050075a7 */ /* 0x00446400080011ff */
[----:B-1----:R-:W-:Y:S05]  /*9c70*/  @!P0 NANOSLEEP.SYNCS 0x989680 ;  /* 0x009896800000895d */ /* 0x002fea0003900000 */
[----:B------:R-:W1:Y:S02]  /*9c80*/  @!P0 SYNCS.PHASECHK.TRANS64 P0, [R5+URZ+0xe0], R4 ;  /* 0x0000e004050085a7 */ /* 0x000e6400080010ff */
[----:B-1----:R-:W-:Y:S05]  /*9c90*/  @!P0 BRA `(.L_x_24) ;  /* 0xfffffffc00f08947 */ /* 0x002fea000383ffff */
[----:B------:R-:W-:Y:S05]  /*9ca0*/  BRA `(.L_x_137) ;  /* 0xffffff7800a47947 */ /* 0x000fea000383ffff */
.L_x_27:
[----:B------:R-:W-:-:S07]  /*9cb0*/  MOV R4, UR9 ;  /* 0x0000000900047c02 */ /* 0x000fce0008000f00 */
.L_x_138:
[----:B-1----:R1:W2:Y:S02]  /*9cc0*/  SYNCS.PHASECHK.TRANS64.TRYWAIT P0, [R4+URZ+0x20], R7 ;  /* 0x00002007040075a7 */ /* 0x0022a400080011ff */
[----:B--2---:R-:W-:Y:S05]  /*9cd0*/  @!P0 NANOSLEEP.SYNCS 0x989680 ;  /* 0x009896800000895d */ /* 0x004fea0003900000 */
[----:B------:R-:W2:Y:S02]  /*9ce0*/  @!P0 SYNCS.PHASECHK.TRANS64 P0, [R4+URZ+0x20], R7 ;  /* 0x00002007040085a7 */ /* 0x000ea400080010ff */
[----:B--2---:R-:W-:Y:S05]  /*9cf0*/  @!P0 BRA `(.L_x_138) ;  /* 0xfffffffc00f08947 */ /* 0x004fea000383ffff */
[----:B------:R-:W-:Y:S05]  /*9d00*/  BRA `(.L_x_26) ;  /* 0xffffff7c00187947 */ /* 0x000fea000383ffff */
.L_x_29:
[----:B-1----:R1:W2:Y:S02]  /*9d10*/  SYNCS.PHASECHK.TRANS64.TRYWAIT P0, [R8+URZ+0x90], R5 ;  /* 0x00009005080075a7 */ /* 0x0022a400080011ff */
[----:B--2---:R-:W-:Y:S05]  /*9d20*/  @!P0 NANOSLEEP.SYNCS 0x989680 ;  /* 0x009896800000895d */ /* 0x004fea0003900000 */
[----:B------:R-:W2:Y:S02]  /*9d30*/  @!P0 SYNCS.PHASECHK.TRANS64 P0, [R8+URZ+0x90], R5 ;  /* 0x00009005080085a7 */ /* 0x000ea400080010ff */
[----:B--2---:R-:W-:Y:S05]  /*9d40*/  @!P0 BRA `(.L_x_29) ;  /* 0xfffffffc00f08947 */ /* 0x004fea000383ffff */
[----:B------:R-:W-:Y:S05]  /*9d50*/  BRA `(.L_x_139) ;  /* 0xffffff7c00b07947 */ /* 0x000fea000383ffff */
.L_x_33:
[----:B----4-:R-:W-:-:S07]  /*9d60*/  MOV R0, UR4 ;  /* 0x0000000400007c02 */ /* 0x010fce0008000f00 */
.L_x_140:
[----:B-1----:R1:W2:Y:S02]  /*9d70*/  SYNCS.PHASECHK.TRANS64.TRYWAIT P0, [R0+URZ], R3 ;  /* 0x00000003000075a7 */ /* 0x0022a400080011ff */
[----:B--2---:R-:W-:Y:S05]  /*9d80*/  @!P0 NANOSLEEP.SYNCS 0x989680 ;  /* 0x009896800000895d */ /* 0x004fea0003900000 */
[----:B------:R-:W2:Y:S02]  /*9d90*/  @!P0 SYNCS.PHASECHK.TRANS64 P0, [R0+URZ], R3 ;  /* 0x00000003000085a7 */ /* 0x000ea400080010ff */
[----:B--2---:R-:W-:Y:S05]  /*9da0*/  @!P0 BRA `(.L_x_140) ;  /* 0xfffffffc00f08947 */ /* 0x004fea000383ffff */
[----:B------:R-:W-:Y:S05]  /*9db0*/  BRA `(.L_x_141) ;  /* 0xffffff8400207947 */ /* 0x000fea000383ffff */
.L_x_34:
[----:B----4-:R-:W-:-:S07]  /*9dc0*/  MOV R0, UR4 ;  /* 0x0000000400007c02 */ /* 0x010fce0008000f00 */
.L_x_142:
[----:B-1----:R1:W2:Y:S02]  /*9dd0*/  SYNCS.PHASECHK.TRANS64.TRYWAIT P0, [R0+URZ], R3 ;  /* 0x00000003000075a7 */ /* 0x0022a400080011ff */
[----:B--2---:R-:W-:Y:S05]  /*9de0*/  @!P0 NANOSLEEP.SYNCS 0x989680 ;  /* 0x009896800000895d */ /* 0x004fea0003900000 */
[----:B------:R-:W2:Y:S02]  /*9df0*/  @!P0 SYNCS.PHASECHK.TRANS64 P0, [R0+URZ], R3 ;  /* 0x00000003000085a7 */ /* 0x000ea400080010ff */
[----:B--2---:R-:W-:Y:S05]  /*9e00*/  @!P0 BRA `(.L_x_142) ;  /* 0xfffffffc00f08947 */ /* 0x004fea000383ffff */
[----:B------:R-:W-:Y:S05]  /*9e10*/  BRA `(.L_x_143) ;  /* 0xffffff84002c7947 */ /* 0x000fea000383ffff */
.L_x_35:
[----:B----4-:R-:W-:-:S07]  /*9e20*/  MOV R0, UR4 ;  /* 0x0000000400007c02 */ /* 0x010fce0008000f00 */
.L_x_144:
[----:B-1----:R1:W2:Y:S02]  /*9e30*/  SYNCS.PHASECHK.TRANS64.TRYWAIT P0, [R0+URZ], R3 ;  /* 0x00000003000075a7 */ /* 0x0022a400080011ff */
[----:B--2---:R-:W-:Y:S05]  /*9e40*/  @!P0 NANOSLEEP.SYNCS 0x989680 ;  /* 0x009896800000895d */ /* 0x004fea0003900000 */
[----:B------:R-:W2:Y:S02]  /*9e50*/  @!P0 SYNCS.PHASECHK.TRANS64 P0, [R0+URZ], R3 ;  /* 0x00000003000085a7 */ /* 0x000ea400080010ff */
[----:B--2---:R-:W-:Y:S05]  /*9e60*/  @!P0 BRA `(.L_x_144) ;  /* 0xfffffffc00f08947 */ /* 0x004fea000383ffff */
[----:B------:R-:W-:Y:S05]  /*9e70*/  BRA `(.L_x_145) ;  /* 0xffffff8400387947 */ /* 0x000fea000383ffff */
.L_x_38:
[----:B-1----:R1:W2:Y:S02]  /*9e80*/  SYNCS.PHASECHK.TRANS64.TRYWAIT P0, [R0+URZ+0xd0], R5 ;  /* 0x0000d005000075a7 */ /* 0x0022a400080011ff */
[----:B--2---:R-:W-:Y:S05]  /*9e90*/  @!P0 NANOSLEEP.SYNCS 0x989680 ;  /* 0x009896800000895d */ /* 0x004fea0003900000 */
[----:B------:R-:W2:Y:S02]  /*9ea0*/  @!P0 SYNCS.PHASECHK.TRANS64 P0, [R0+URZ+0xd0], R5 ;  /* 0x0000d005000085a7 */ /* 0x000ea400080010ff */
[----:B--2---:R-:W-:Y:S05]  /*9eb0*/  @!P0 BRA `(.L_x_38) ;  /* 0xfffffffc00f08947 */ /* 0x004fea000383ffff */
[----:B------:R-:W-:Y:S05]  /*9ec0*/  BRA `(.L_x_146) ;  /* 0xffffff8400987947 */ /* 0x000fea000383ffff */
.L_x_39:
[----:B------:R-:W-:-:S07]  /*9ed0*/  MOV R0, UR5 ;  /* 0x0000000500007c02 */ /* 0x000fce0008000f00 */
.L_x_147:
[----:B-1----:R1:W2:Y:S02]  /*9ee0*/  SYNCS.PHASECHK.TRANS64.TRYWAIT P0, [R0+URZ+0xa0], R7 ;  /* 0x0000a007000075a7 */ /* 0x0022a400080011ff */
[----:B--2---:R-:W-:Y:S05]  /*9ef0*/  @!P0 NANOSLEEP.SYNCS 0x989680 ;  /* 0x009896800000895d */ /* 0x004fea0003900000 */
[----:B------:R-:W2:Y:S02]  /*9f00*/  @!P0 SYNCS.PHASECHK.TRANS64 P0, [R0+URZ+0xa0], R7 ;  /* 0x0000a007000085a7 */ /* 0x000ea400080010ff */
[----:B--2---:R-:W-:Y:S05]  /*9f10*/  @!P0 BRA `(.L_x_147) ;  /* 0xfffffffc00f08947 */ /* 0x004fea000383ffff */
[----:B------:R-:W-:Y:S05]  /*9f20*/  BRA `(.L_x_148) ;  /* 0xffffff8400a87947 */ /* 0x000fea000383ffff */
.L_x_40:
[----:B-1----:R1:W2:Y:S02]  /*9f30*/  SYNCS.PHASECHK.TRANS64.TRYWAIT P1, [R0+URZ+0x90], R5 ;  /* 0x00009005000075a7 */ /* 0x0022a400080211ff */
[----:B--2---:R-:W-:Y:S05]  /*9f40*/  @!P1 NANOSLEEP.SYNCS 0x989680 ;  /* 0x009896800000995d */ /* 0x004fea0003900000 */
[----:B------:R-:W2:Y:S02]  /*9f50*/  @!P1 SYNCS.PHASECHK.TRANS64 P1, [R0+URZ+0x90], R5 ;  /* 0x00009005000095a7 */ /* 0x000ea400080210ff */
[----:B--2---:R-:W-:Y:S05]  /*9f60*/  @!P1 BRA `(.L_x_40) ;  /* 0xfffffffc00f09947 */ /* 0x004fea000383ffff */
[----:B------:R-:W-:Y:S05]  /*9f70*/  BRA `(.L_x_149) ;  /* 0xffffff8400d87947 */ /* 0x000fea000383ffff */
.L_x_43:
[----:B------:R-:W-:-:S07]  /*9f80*/  MOV R0, UR5 ;  /* 0x0000000500007c02 */ /* 0x000fce0008000f00 */
.L_x_150:
[----:B-1----:R1:W2:Y:S02]  /*9f90*/  SYNCS.PHASECHK.TRANS64.TRYWAIT P0, [R0+URZ+0xa0], R3 ;  /* 0x0000a003000075a7 */ /* 0x0022a400080011ff */
[----:B--2---:R-:W-:Y:S05]  /*9fa0*/  @!P0 NANOSLEEP.SYNCS 0x989680 ;  /* 0x009896800000895d */ /* 0x004fea0003900000 */
[----:B------:R-:W2:Y:S02]  /*9fb0*/  @!P0 SYNCS.PHASECHK.TRANS64 P0, [R0+URZ+0xa0], R3 ;  /* 0x0000a003000085a7 */ /* 0x000ea400080010ff */
[----:B--2---:R-:W-:Y:S05]  /*9fc0*/  @!P0 BRA `(.L_x_150) ;  /* 0xfffffffc00f08947 */ /* 0x004fea000383ffff */
[----:B------:R-:W-:Y:S05]  /*9fd0*/  BRA `(.L_x_42) ;  /* 0xffffff88002c7947 */ /* 0x000fea000383ffff */
.L_x_52:
[----:B-1----:R-:W-:-:S04]  /*9fe0*/  MOV R4, UR6 ;  /* 0x0000000600047c02 */ /* 0x002fc80008000f00 */
[----:B------:R1:W2:Y:S03]  /*9ff0*/  SYNCS.PHASECHK.TRANS64.TRYWAIT P0, [R4+URZ+0x8], R5 ;  /* 0x00000805040075a7 */ /* 0x0002a600080011ff */
[----:B--2---:R-:W-:Y:S05]  /*a000*/  @!P0 NANOSLEEP.SYNCS 0x989680 ;  /* 0x009896800000895d */ /* 0x004fea0003900000 */
[----:B------:R-:W2:Y:S02]  /*a010*/  @!P0 SYNCS.PHASECHK.TRANS64 P0, [R4+URZ+0x8], R5 ;  /* 0x00000805040085a7 */ /* 0x000ea400080010ff */
[----:B--2---:R-:W-:Y:S05]  /*a020*/  @!P0 BRA `(.L_x_52) ;  /* 0xfffffffc00ec8947 */ /* 0x004fea000383ffff */
[----:B------:R-:W-:Y:S05]  /*a030*/  BRA `(.L_x_51) ;  /* 0xffffff8800e07947 */ /* 0x000fea000383ffff */
.L_x_54:
[----:B------:R-:W-:Y:S01]  /*a040*/  BSSY B0, `(.L_x_151) ;  /* 0x0000006000007945 */ /* 0x000fe20003800000 */
[----:B------:R-:W-:-:S07]  /*a050*/  MOV R15, 0xffffffff ;  /* 0xffffffff000f7802 */ /* 0x000fce0000000f00 */
[----:B-1---5:R-:W-:Y:S05]  /*a060*/  WARPSYNC.COLLECTIVE R15, `(.L_x_152) ;  /* 0x000000000f0c7348 */ /* 0x022fea0003c00000 */
[----:B------:R-:W-:Y:S02]  /*a070*/  ELECT P6, UR79, PT ;  /* 0x00000000004f782f */ /* 0x000fe400038c0000 */
[----:B------:R-:W-:Y:S01]  /*a080*/  MOV R14, UR79 ;  /* 0x0000004f000e7c02 */ /* 0x000fe20008000f00 */
[----:B-1---5:R-:W-:Y:S10]  /*a090*/  ENDCOLLECTIVE ;  /* 0x000000000000791b */ /* 0x022ff40003800000 */
.L_x_152:
[----:B------:R-:W-:Y:S05]  /*a0a0*/  BSYNC B0 ;  /* 0x0000000000007941 */ /* 0x000fea0003800000 */
.L_x_151:
[----:B------:R-:W-:Y:S05]  /*a0b0*/  BRA `(.L_x_153) ;  /* 0xffffff8c00107947 */ /* 0x000fea000383ffff */
.L_x_56:
[----:B-1----:R-:W-:-:S04]  /*a0c0*/  MOV R2, UR6 ;  /* 0x0000000600027c02 */ /* 0x002fc80008000f00 */
[----:B------:R1:W2:Y:S03]  /*a0d0*/  SYNCS.PHASECHK.TRANS64.TRYWAIT P0, [R2+URZ+0x8], R3 ;  /* 0x00000803020075a7 */ /* 0x0002a600080011ff */
[----:B--2---:R-:W-:Y:S05]  /*a0e0*/  @!P0 NANOSLEEP.SYNCS 0x989680 ;  /* 0x009896800000895d */ /* 0x004fea0003900000 */
[----:B------:R-:W2:Y:S02]  /*a0f0*/  @!P0 SYNCS.PHASECHK.TRANS64 P0, [R2+URZ+0x8], R3 ;  /* 0x00000803020085a7 */ /* 0x000ea400080010ff */
[----:B--2---:R-:W-:Y:S05]  /*a100*/  @!P0 BRA `(.L_x_56) ;  /* 0xfffffffc00ec8947 */ /* 0x004fea000383ffff */
[----:B------:R-:W-:Y:S05]  /*a110*/  BRA `(.L_x_55) ;  /* 0xffffff8c00147947 */ /* 0x000fea000383ffff */
.L_x_57:
[----:B-1----:R1:W2:Y:S02]  /*a120*/  SYNCS.PHASECHK.TRANS64.TRYWAIT P0, [R0+URZ+0x90], R5 ;  /* 0x00009005000075a7 */ /* 0x0022a400080011ff */
[----:B--2---:R-:W-:Y:S05]  /*a130*/  @!P0 NANOSLEEP.SYNCS 0x989680 ;  /* 0x009896800000895d */ /* 0x004fea0003900000 */
[----:B------:R-:W2:Y:S02]  /*a140*/  @!P0 SYNCS.PHASECHK.TRANS64 P0, [R0+URZ+0x90], R5 ;  /* 0x00009005000085a7 */ /* 0x000ea400080010ff */
[----:B--2---:R-:W-:Y:S05]  /*a150*/  @!P0 BRA `(.L_x_57) ;  /* 0xfffffffc00f08947 */ /* 0x004fea000383ffff */
[----:B------:R-:W-:Y:S05]  /*a160*/  BRA `(.L_x_154) ;  /* 0xffffff9000347947 */ /* 0x000fea000383ffff */
.L_x_59:
[----:B------:R-:W-:-:S07]  /*a170*/  MOV R0, UR8 ;  /* 0x0000000800007c02 */ /* 0x000fce0008000f00 */
.L_x_155:
[----:B-1----:R1:W2:Y:S02]  /*a180*/  SYNCS.PHASECHK.TRANS64.TRYWAIT P0, [R0+URZ+0xc0], R5 ;  /* 0x0000c005000075a7 */ /* 0x0022a400080011ff */
[----:B--2---:R-:W-:Y:S05]  /*a190*/  @!P0 NANOSLEEP.SYNCS 0x989680 ;  /* 0x009896800000895d */ /* 0x004fea0003900000 */
[----:B------:R-:W2:Y:S02]  /*a1a0*/  @!P0 SYNCS.PHASECHK.TRANS64 P0, [R0+URZ+0xc0], R5 ;  /* 0x0000c005000085a7 */ /* 0x000ea400080010ff */
[----:B--2---:R-:W-:Y:S05]  /*a1b0*/  @!P0 BRA `(.L_x_155) ;  /* 0xfffffffc00f08947 */ /* 0x004fea000383ffff */
[----:B------:R-:W-:Y:S05]  /*a1c0*/  BRA `(.L_x_156) ;  /* 0xffffff9000807947 */ /* 0x000fea000383ffff */
.L_x_62:
[----:B------:R-:W-:Y:S07]  /*a1d0*/  MOV R0, UR7 ;  /* 0x0000000700007c02 */ /* 0x000fee0008000f00 */
.L_x_157:
[----:B-1----:R1:W2:Y:S02]  /*a1e0*/  SYNCS.PHASECHK.TRANS64.TRYWAIT P0, [R0+URZ], R5 ;  /* 0x00000005000075a7 */ /* 0x0022a400080011ff */
[----:B--2---:R-:W-:Y:S05]  /*a1f0*/  @!P0 NANOSLEEP.SYNCS 0x989680 ;  /* 0x009896800000895d */ /* 0x004fea0003900000 */
[----:B------:R-:W2:Y:S02]  /*a200*/  @!P0 SYNCS.PHASECHK.TRANS64 P0, [R0+URZ], R5 ;  /* 0x00000005000085a7 */ /* 0x000ea400080010ff */
[----:B--2---:R-:W-:Y:S05]  /*a210*/  @!P0 BRA `(.L_x_157) ;  /* 0xfffffffc00f08947 */ /* 0x004fea000383ffff */
[----:B------:R-:W-:Y:S05]  /*a220*/  BRA `(.L_x_61) ;  /* 0xffffff9000987947 */ /* 0x000fea000383ffff */
.L_x_66:
[----:B-1----:R-:W-:-:S07]  /*a230*/  MOV R0, UR4 ;  /* 0x0000000400007c02 */ /* 0x002fce0008000f00 */
.L_x_158:
[----:B-1----:R1:W2:Y:S02]  /*a240*/  SYNCS.PHASECHK.TRANS64.TRYWAIT P0, [R0+URZ], R3 ;  /* 0x00000003000075a7 */ /* 0x0022a400080011ff */
[----:B--2---:R-:W-:Y:S05]  /*a250*/  @!P0 NANOSLEEP.SYNCS 0x989680 ;  /* 0x009896800000895d */ /* 0x004fea0003900000 */
[----:B------:R-:W2:Y:S02]  /*a260*/  @!P0 SYNCS.PHASECHK.TRANS64 P0, [R0+URZ], R3 ;  /* 0x00000003000085a7 */ /* 0x000ea400080010ff */
[----:B--2---:R-:W-:Y:S05]  /*a270*/  @!P0 BRA `(.L_x_158) ;  /* 0xfffffffc00f08947 */ /* 0x004fea000383ffff */
[----:B------:R-:W-:Y:S05]  /*a280*/  BRA `(.L_x_159) ;  /* 0xffffff9400907947 */ /* 0x000fea000383ffff */
.L_x_69:
[----:B------:R-:W-:-:S07]  /*a290*/  MOV R0, UR6 ;  /* 0x0000000600007c02 */ /* 0x000fce0008000f00 */
.L_x_160:
[----:B-1----:R1:W2:Y:S02]  /*a2a0*/  SYNCS.PHASECHK.TRANS64.TRYWAIT P1, [R0+URZ+0xf0], R3 ;  /* 0x0000f003000075a7 */ /* 0x0022a400080211ff */
[----:B--2---:R-:W-:Y:S05]  /*a2b0*/  @!P1 NANOSLEEP.SYNCS 0x989680 ;  /* 0x009896800000995d */ /* 0x004fea0003900000 */
[----:B------:R-:W2:Y:S02]  /*a2c0*/  @!P1 SYNCS.PHASECHK.TRANS64 P1, [R0+URZ+0xf0], R3 ;  /* 0x0000f003000095a7 */ /* 0x000ea400080210ff */
[----:B--2---:R-:W-:Y:S05]  /*a2d0*/  @!P1 BRA `(.L_x_160) ;  /* 0xfffffffc00f09947 */ /* 0x004fea000383ffff */
[----:B------:R-:W-:Y:S05]  /*a2e0*/  BRA `(.L_x_161) ;  /* 0xffffff9400dc7947 */ /* 0x000fea000383ffff */
.L_x_74:
[----:B----4-:R4:W1:Y:S02]  /*a2f0*/  SYNCS.PHASECHK.TRANS64.TRYWAIT P0, [R0+URZ+0x90], R3 ;  /* 0x00009003000075a7 */ /* 0x01086400080011ff */
[----:B-1----:R-:W-:Y:S05]  /*a300*/  @!P0 NANOSLEEP.SYNCS 0x989680 ;  /* 0x009896800000895d */ /* 0x002fea0003900000 */
[----:B------:R-:W1:Y:S02]  /*a310*/  @!P0 SYNCS.PHASECHK.TRANS64 P0, [R0+URZ+0x90], R3 ;  /* 0x00009003000085a7 */ /* 0x000e6400080010ff */
[----:B-1----:R-:W-:Y:S05]  /*a320*/  @!P0 BRA `(.L_x_74) ;  /* 0xfffffffc00f08947 */ /* 0x002fea000383ffff */
[----:B------:R-:W-:Y:S05]  /*a330*/  BRA `(.L_x_162) ;  /* 0xffffff9800f87947 */ /* 0x000fea000383ffff */
.L_x_77:
[----:B------:R-:W-:Y:S07]  /*a340*/  MOV R0, UR6 ;  /* 0x0000000600007c02 */ /* 0x000fee0008000f00 */
.L_x_163:
[----:B-1----:R1:W4:Y:S02]  /*a350*/  SYNCS.PHASECHK.TRANS64.TRYWAIT P0, [R0+URZ+0x88], R3 ;  /* 0x00008803000075a7 */ /* 0x00232400080011ff */
[----:B----4-:R-:W-:Y:S05]  /*a360*/  @!P0 NANOSLEEP.SYNCS 0x989680 ;  /* 0x009896800000895d */ /* 0x010fea0003900000 */
[----:B------:R-:W4:Y:S02]  /*a370*/  @!P0 SYNCS.PHASECHK.TRANS64 P0, [R0+URZ+0x88], R3 ;  /* 0x00008803000085a7 */ /* 0x000f2400080010ff */
[----:B----4-:R-:W-:Y:S05]  /*a380*/  @!P0 BRA `(.L_x_163) ;  /* 0xfffffffc00f08947 */ /* 0x010fea000383ffff */
[----:B------:R-:W-:Y:S05]  /*a390*/  BRA `(.L_x_76) ;  /* 0xffffff9c00d87947 */ /* 0x000fea000383ffff */
.L_x_80:
[----:B------:R-:W-:Y:S07]  /*a3a0*/  MOV R0, UR6 ;  /* 0x0000000600007c02 */ /* 0x000fee0008000f00 */
.L_x_164:
[----:B-1----:R1:W2:Y:S02]  /*a3b0*/  SYNCS.PHASECHK.TRANS64.TRYWAIT P0, [R0+URZ+0x60], R11 ;  /* 0x0000600b000075a7 */ /* 0x0022a400080011ff */
[----:B--2---:R-:W-:Y:S05]  /*a3c0*/  @!P0 NANOSLEEP.SYNCS 0x989680 ;  /* 0x009896800000895d */ /* 0x004fea0003900000 */
[----:B------:R-:W2:Y:S02]  /*a3d0*/  @!P0 SYNCS.PHASECHK.TRANS64 P0, [R0+URZ+0x60], R11 ;  /* 0x0000600b000085a7 */ /* 0x000ea400080010ff */
[----:B--2---:R-:W-:Y:S05]  /*a3e0*/  @!P0 BRA `(.L_x_164) ;  /* 0xfffffffc00f08947 */ /* 0x004fea000383ffff */
[----:B------:R-:W-:Y:S05]  /*a3f0*/  BRA `(.L_x_165) ;  /* 0xffffffa000507947 */ /* 0x000fea000383ffff */
.L_x_81:
[----:B------:R-:W-:Y:S07]  /*a400*/  MOV R0, UR6 ;  /* 0x0000000600007c02 */ /* 0x000fee0008000f00 */
.L_x_166:
[----:B-1----:R1:W2:Y:S02]  /*a410*/  SYNCS.PHASECHK.TRANS64.TRYWAIT P0, [R0+URZ+0x68], R11 ;  /* 0x0000680b000075a7 */ /* 0x0022a400080011ff */
[----:B--2---:R-:W-:Y:S05]  /*a420*/  @!P0 NANOSLEEP.SYNCS 0x989680 ;  /* 0x009896800000895d */ /* 0x004fea0003900000 */
[----:B------:R-:W2:Y:S02]  /*a430*/  @!P0 SYNCS.PHASECHK.TRANS64 P0, [R0+URZ+0x68], R11 ;  /* 0x0000680b000085a7 */ /* 0x000ea400080010ff */
[----:B--2---:R-:W-:Y:S05]  /*a440*/  @!P0 BRA `(.L_x_166) ;  /* 0xfffffffc00f08947 */ /* 0x004fea000383ffff */
[----:B------:R-:W-:Y:S05]  /*a450*/  BRA `(.L_x_167) ;  /* 0xffffffa000e07947 */ /* 0x000fea000383ffff */
.L_x_82:
[----:B------:R-:W-:Y:S07]  /*a460*/  MOV R0, UR6 ;  /* 0x0000000600007c02 */ /* 0x000fee0008000f00 */
.L_x_168:
[----:B-1----:R1:W2:Y:S02]  /*a470*/  SYNCS.PHASECHK.TRANS64.TRYWAIT P0, [R0+URZ+0x70], R11 ;  /* 0x0000700b000075a7 */ /* 0x0022a400080011ff */
[----:B--2---:R-:W-:Y:S05]  /*a480*/  @!P0 NANOSLEEP.SYNCS 0x989680 ;  /* 0x009896800000895d */ /* 0x004fea0003900000 */
[----:B------:R-:W2:Y:S02]  /*a490*/  @!P0 SYNCS.PHASECHK.TRANS64 P0, [R0+URZ+0x70], R11 ;  /* 0x0000700b000085a7 */ /* 0x000ea400080010ff */
[----:B--2---:R-:W-:Y:S05]  /*a4a0*/  @!P0 BRA `(.L_x_168) ;  /* 0xfffffffc00f08947 */ /* 0x004fea000383ffff */
[----:B------:R-:W-:Y:S05]  /*a4b0*/  BRA `(.L_x_169) ;  /* 0xffffffa400787947 */ /* 0x000fea000383ffff */
.L_x_83:
[----:B------:R-:W-:Y:S07]  /*a4c0*/  MOV R0, UR6 ;  /* 0x0000000600007c02 */ /* 0x000fee0008000f00 */
.L_x_170:
[----:B-1----:R1:W2:Y:S02]  /*a4d0*/  SYNCS.PHASECHK.TRANS64.TRYWAIT P0, [R0+URZ+0x78], R11 ;  /* 0x0000780b000075a7 */ /* 0x0022a400080011ff */
[----:B--2---:R-:W-:Y:S05]  /*a4e0*/  @!P0 NANOSLEEP.SYNCS 0x989680 ;  /* 0x009896800000895d */ /* 0x004fea0003900000 */
[----:B------:R-:W2:Y:S02]  /*a4f0*/  @!P0 SYNCS.PHASECHK.TRANS64 P0, [R0+URZ+0x78], R11 ;  /* 0x0000780b000085a7 */ /* 0x000ea400080010ff */
[----:B--2---:R-:W-:Y:S05]  /*a500*/  @!P0 BRA `(.L_x_170) ;  /* 0xfffffffc00f08947 */ /* 0x004fea000383ffff */
[----:B------:R-:W-:Y:S05]  /*a510*/  BRA `(.L_x_171) ;  /* 0xffffffa800507947 */ /* 0x000fea000383ffff */
.L_x_85:
[----:B------:R-:W-:-:S07]  /*a520*/  MOV R0, UR6 ;  /* 0x0000000600007c02 */ /* 0x000fce0008000f00 */
.L_x_172:
[----:B-1----:R1:W2:Y:S02]  /*a530*/  SYNCS.PHASECHK.TRANS64.TRYWAIT P0, [R0+URZ+0x60], R3 ;  /* 0x00006003000075a7 */ /* 0x0022a400080011ff */
[----:B--2---:R-:W-:Y:S05]  /*a540*/  @!P0 NANOSLEEP.SYNCS 0x989680 ;  /* 0x009896800000895d */ /* 0x004fea0003900000 */
[----:B------:R-:W2:Y:S02]  /*a550*/  @!P0 SYNCS.PHASECHK.TRANS64 P0, [R0+URZ+0x60], R3 ;  /* 0x00006003000085a7 */ /* 0x000ea400080010ff */
[----:B--2---:R-:W-:Y:S05]  /*a560*/  @!P0 BRA `(.L_x_172) ;  /* 0xfffffffc00f08947 */ /* 0x004fea000383ffff */
[----:B------:R-:W-:Y:S05]  /*a570*/  BRA `(.L_x_173) ;  /* 0xffffffac00107947 */ /* 0x000fea000383ffff */
.L_x_86:
[----:B-1----:R-:W-:-:S07]  /*a580*/  MOV R0, UR6 ;  /* 0x0000000600007c02 */ /* 0x002fce0008000f00 */
.L_x_174:
[----:B-1----:R1:W2:Y:S02]  /*a590*/  SYNCS.PHASECHK.TRANS64.TRYWAIT P0, [R0+URZ+0x68], R3 ;  /* 0x00006803000075a7 */ /* 0x0022a400080011ff */
[----:B--2---:R-:W-:Y:S05]  /*a5a0*/  @!P0 NANOSLEEP.SYNCS 0x989680 ;  /* 0x009896800000895d */ /* 0x004fea0003900000 */
[----:B------:R-:W2:Y:S02]  /*a5b0*/  @!P0 SYNCS.PHASECHK.TRANS64 P0, [R0+URZ+0x68], R3 ;  /* 0x00006803000085a7 */ /* 0x000ea400080010ff */
[----:B--2---:R-:W-:Y:S05]  /*a5c0*/  @!P0 BRA `(.L_x_174) ;  /* 0xfffffffc00f08947 */ /* 0x004fea000383ffff */
[----:B------:R-:W-:Y:S05]  /*a5d0*/  BRA `(.L_x_175) ;  /* 0xffffffac00007947 */ /* 0x000fea000383ffff */
.L_x_87:
[----:B-1----:R-:W-:-:S07]  /*a5e0*/  MOV R0, UR6 ;  /* 0x0000000600007c02 */ /* 0x002fce0008000f00 */
.L_x_176:
[----:B-1----:R1:W2:Y:S02]  /*a5f0*/  SYNCS.PHASECHK.TRANS64.TRYWAIT P0, [R0+URZ+0x70], R3 ;  /* 0x00007003000075a7 */ /* 0x0022a400080011ff */
[----:B--2---:R-:W-:Y:S05]  /*a600*/  @!P0 NANOSLEEP.SYNCS 0x989680 ;  /* 0x009896800000895d */ /* 0x004fea0003900000 */
[----:B------:R-:W2:Y:S02]  /*a610*/  @!P0 SYNCS.PHASECHK.TRANS64 P0, [R0+URZ+0x70], R3 ;  /* 0x00007003000085a7 */ /* 0x000ea400080010ff */
[----:B--2---:R-:W-:Y:S05]  /*a620*/  @!P0 BRA `(.L_x_176) ;  /* 0xfffffffc00f08947 */ /* 0x004fea000383ffff */
[----:B------:R-:W-:Y:S05]  /*a630*/  BRA `(.L_x_177) ;  /* 0xffffffa800f07947 */ /* 0x000fea000383ffff */
.L_x_89:
[----:B--2---:R2:W3:Y:S02]  /*a640*/  SYNCS.PHASECHK.TRANS64.TRYWAIT P0, [R0+URZ+0x90], R3 ;  /* 0x00009003000075a7 */ /* 0x0044e400080011ff */
[----:B---3--:R-:W-:Y:S05]  /*a650*/  @!P0 NANOSLEEP.SYNCS 0x989680 ;  /* 0x009896800000895d */ /* 0x008fea0003900000 */
[----:B------:R-:W3:Y:S02]  /*a660*/  @!P0 SYNCS.PHASECHK.TRANS64 P0, [R0+URZ+0x90], R3 ;  /* 0x00009003000085a7 */ /* 0x000ee400080010ff */
[----:B---3--:R-:W-:Y:S05]  /*a670*/  @!P0 BRA `(.L_x_89) ;  /* 0xfffffffc00f08947 */ /* 0x008fea000383ffff */
[----:B------:R-:W-:Y:S05]  /*a680*/  BRA `(.L_x_178) ;  /* 0xffffffac00b87947 */ /* 0x000fea000383ffff */
.L_x_100:
[----:B-1----:R-:W-:Y:S04]  /*a690*/  MOV R0, UR48 ;  /* 0x0000003000007c02 */ /* 0x002fe80008000f00 */
[----:B------:R1:W3:Y:S03]  /*a6a0*/  SYNCS.PHASECHK.TRANS64.TRYWAIT P1, [R0+URZ+0x40], R5 ;  /* 0x00004005000075a7 */ /* 0x0002e600080211ff */
[----:B---3--:R-:W-:Y:S05]  /*a6b0*/  @!P1 NANOSLEEP.SYNCS 0x989680 ;  /* 0x009896800000995d */ /* 0x008fea0003900000 */
[----:B------:R-:W3:Y:S02]  /*a6c0*/  @!P1 SYNCS.PHASECHK.TRANS64 P1, [R0+URZ+0x40], R5 ;  /* 0x00004005000095a7 */ /* 0x000ee400080210ff */
[----:B---3--:R-:W-:Y:S05]  /*a6d0*/  @!P1 BRA `(.L_x_100) ;  /* 0xfffffffc00ec9947 */ /* 0x008fea000383ffff */
[----:B------:R-:W-:Y:S05]  /*a6e0*/  BRA `(.L_x_99) ;  /* 0xffffffbc000c7947 */ /* 0x000fea000383ffff */
.L_x_102:
[----:B-1----:R1:W4:Y:S02]  /*a6f0*/  SYNCS.PHASECHK.TRANS64.TRYWAIT P0, [R110+URZ+0xb0], R3 ;  /* 0x0000b0036e0075a7 */ /* 0x00232400080011ff */
[----:B----4-:R-:W-:Y:S05]  /*a700*/  @!P0 NANOSLEEP.SYNCS 0x989680 ;  /* 0x009896800000895d */ /* 0x010fea0003900000 */
[----:B------:R-:W4:Y:S02]  /*a710*/  @!P0 SYNCS.PHASECHK.TRANS64 P0, [R110+URZ+0xb0], R3 ;  /* 0x0000b0036e0085a7 */ /* 0x000f2400080010ff */
[----:B----4-:R-:W-:Y:S05]  /*a720*/  @!P0 BRA `(.L_x_102) ;  /* 0xfffffffc00f08947 */ /* 0x010fea000383ffff */
[----:B------:R-:W-:Y:S05]  /*a730*/  BRA `(.L_x_101) ;  /* 0xffffffbc00a47947 */ /* 0x000fea000383ffff */
.L_x_111:
[----:B-1----:R1:W2:Y:S02]  /*a740*/  SYNCS.PHASECHK.TRANS64.TRYWAIT P0, [R3+URZ+0x40], R0 ;  /* 0x00004000030075a7 */ /* 0x0022a400080011ff */
[----:B--2---:R-:W-:Y:S05]  /*a750*/  @!P0 NANOSLEEP.SYNCS 0x989680 ;  /* 0x009896800000895d */ /* 0x004fea0003900000 */
[----:B------:R-:W2:Y:S02]  /*a760*/  @!P0 SYNCS.PHASECHK.TRANS64 P0, [R3+URZ+0x40], R0 ;  /* 0x00004000030085a7 */ /* 0x000ea400080010ff */
[----:B--2---:R-:W-:Y:S05]  /*a770*/  @!P0 BRA `(.L_x_111) ;  /* 0xfffffffc00f08947 */ /* 0x004fea000383ffff */
[----:B------:R-:W-:Y:S05]  /*a780*/  BRA `(.L_x_110) ;  /* 0xffffffc800607947 */ /* 0x000fea000383ffff */
.L_x_119:
[----:B-1----:R1:W2:Y:S02]  /*a790*/  SYNCS.PHASECHK.TRANS64.TRYWAIT P0, [R3+URZ+0x40], R6 ;  /* 0x00004006030075a7 */ /* 0x0022a400080011ff */
[----:B--2---:R-:W-:Y:S05]  /*a7a0*/  @!P0 NANOSLEEP.SYNCS 0x989680 ;  /* 0x009896800000895d */ /* 0x004fea0003900000 */
[----:B------:R-:W2:Y:S02]  /*a7b0*/  @!P0 SYNCS.PHASECHK.TRANS64 P0, [R3+URZ+0x40], R6 ;  /* 0x00004006030085a7 */ /* 0x000ea400080010ff */
[----:B--2---:R-:W-:Y:S05]  /*a7c0*/  @!P0 BRA `(.L_x_119) ;  /* 0xfffffffc00f08947 */ /* 0x004fea000383ffff */
[----:B------:R-:W-:Y:S05]  /*a7d0*/  BRA `(.L_x_118) ;  /* 0xffffffd400c07947 */ /* 0x000fea000383ffff */
.L_x_127:
[----:B-1----:R1:W2:Y:S02]  /*a7e0*/  SYNCS.PHASECHK.TRANS64.TRYWAIT P0, [R114+URZ+0x40], R3 ;  /* 0x00004003720075a7 */ /* 0x0022a400080011ff */
[----:B--2---:R-:W-:Y:S05]  /*a7f0*/  @!P0 NANOSLEEP.SYNCS 0x989680 ;  /* 0x009896800000895d */ /* 0x004fea0003900000 */
[----:B------:R-:W2:Y:S02]  /*a800*/  @!P0 SYNCS.PHASECHK.TRANS64 P0, [R114+URZ+0x40], R3 ;  /* 0x00004003720085a7 */ /* 0x000ea400080010ff */
[----:B--2---:R-:W-:Y:S05]  /*a810*/  @!P0 BRA `(.L_x_127) ;  /* 0xfffffffc00f08947 */ /* 0x004fea000383ffff */
[----:B------:R-:W-:Y:S05]  /*a820*/  BRA `(.L_x_126) ;  /* 0xffffffe400207947 */ /* 0x000fea000383ffff */
        .weak           $__internal_0_$__cuda_sm10x_tcgen05_guardrail_trap_col_being_dealloced_not_returned_by_alloc
        .type           $__internal_0_$__cuda_sm10x_tcgen05_guardrail_trap_col_being_dealloced_not_returned_by_alloc,@function
        .size           $__internal_0_$__cuda_sm10x_tcgen05_guardrail_trap_col_being_dealloced_not_returned_by_alloc,($__internal_1_$__cuda_sm10x_tcgen05_guardrail_trap_phase_invalid_during_alloc - $__internal_0_$__cuda_sm10x_tcgen05_guardrail_trap_col_being_dealloced_not_returned_by_alloc)
$__internal_0_$__cuda_sm10x_tcgen05_guardrail_trap_col_being_dealloced_not_returned_by_alloc:
[----:B------:R-:W-:Y:S05]  /*a830*/  BPT.TRAP 0x1 ;  /* 0x000000040000795c */ /* 0x000fea0000300000 */
[----:B------:R-:W-:-:S04]  /*a840*/  HFMA2 R3, -RZ, RZ, 0, 0 ;  /* 0x00000000ff037431 */ /* 0x000fc800000001ff */
[----:B------:R-:W-:Y:S05]  /*a850*/  RET.REL.NODEC R2 `(_ZN7cutlass13device_kernelINS_4gemm6kernel13GemmUniversalIN4cute5tupleIJiiiiEEENS1_10collective13CollectiveMmaINS1_41MainloopSm100TmaUmmaWarpSpecializedSparseILi4ELi2ELi2ENS5_IJNS4_1CILi2EEENSA_ILi1EEESC_EEEEENS5_IJNSA_ILi256EEENSA_ILi128EEESG_EEENS_10bfloat16_tENS5_IJNS4_6LayoutINS5_IJiNS5_IJSB_iEEEiEEENS5_IJlNS5_IJSC_SB_EEElEEEEENSJ_INS5_IJNS5_IJNS5_IJNSA_ILi8EEESB_SP_EEEiEEENS5_IJNS5_IJNSA_ILi16EEESB_NSA_ILi4EEEEEEiEEEiEEENS5_IJNS5_IJNS5_IJSG_SS_NSA_ILi2048EEEEEENSA_ILi16384EEEEEENS5_IJNS5_IJSC_NSA_ILi1024EEENSA_ILi32EEEEEElEEElEEEEEEEESI_NS5_IJlSC_lEEENS4_8TiledMMAINS4_8MMA_AtomIJNS4_33SM100_MMA_F16BF16_2x1SM_SS_SPARSEISI_SI_fLi256ELi128ELNS4_4UMMA5MajorE0ELS1D_0ELNS1C_7ScaleInE0ELS1E_0EEEEEENSJ_INS5_IJSC_SC_SC_EEENS5_IJNSA_ILi0EEES1I_S1I_EEEEENS5_IJNS4_10UnderscoreES1L_S1L_EEEEENS4_18SM100_TMA_2SM_LOADENS4_14ComposedLayoutINS4_7SwizzleILi3ELi4ELi3EEENS4_25smem_sparse_ptr_flag_bitsILi2ELi16EEENSJ_INS5_IJNS5_IJSC_SP_EEENS5_IJSB_NSA_ILi64EEEEEEEEENS5_IJNS5_IJS1I_SG_EEESM_EEEEEEEvNS4_8identityES1O_NS1P_IS1R_NS4_18smem_ptr_flag_bitsILi16EEENSJ_INS5_IJSP_S1V_EEENS5_IJS1V_SC_EEEEEEEvS22_EENS_8epilogue10collective18CollectiveEpilogueINS2A_23Sm100TmaWarpSpecializedILi4ELi2ELi32ELb1ELb0EEEJNS5_IJSG_SG_SG_EEENS5_IJNSJ_ISG_SC_EENSJ_IS12_SC_EEEEEfNS5_IJSC_llEEEfS2J_NS2A_6fusion15FusionCallbacksIS2E_NS2K_17LinearCombinationIffffLNS_15FloatRoundStyleE2EEES2F_S2I_JEEENS4_5SM1004TMEM4LOAD26SM100_TMEM_LOAD_32dp32b32xENS4_13SM90_TMA_LOADENS1P_INS1Q_ILi2ELi5ELi2EEENS23_ILi32EEENSJ_INS5_IJS12_ST_EEENS5_IJSC_S12_EEEEEEENS4_39AutoVectorizingCopyWithAssumedAlignmentILi128EEENS4_14SM90_TMA_STOREES30_S32_S32_EEEvvEEEEvNT_6ParamsE) ;  /* 0xffffff5402e87950 */ /* 0x000fea0003c3ffff */
        .weak           $__internal_1_$__cuda_sm10x_tcgen05_guardrail_trap_phase_invalid_during_alloc
        .type           $__internal_1_$__cuda_sm10x_tcgen05_guardrail_trap_phase_invalid_during_alloc,@function
        .size           $__internal_1_$__cuda_sm10x_tcgen05_guardrail_trap_phase_invalid_during_alloc,($__internal_2_$__cuda_sm10x_tcgen05_guardrail_trap_unallocated_columns_being_dealloced - $__internal_1_$__cuda_sm10x_tcgen05_guardrail_trap_phase_invalid_during_alloc)
$__internal_1_$__cuda_sm10x_tcgen05_guardrail_trap_phase_invalid_during_alloc:
[----:B------:R-:W-:Y:S05]  /*a860*/  BPT.TRAP 0x1 ;  /* 0x000000040000795c */ /* 0x000fea0000300000 */
[----:B------:R-:W-:-:S04]  /*a870*/  MOV R3, 0x0 ;  /* 0x0000000000037802 */ /* 0x000fc80000000f00 */
[----:B------:R-:W-:Y:S05]  /*a880*/  RET.REL.NODEC R2 `(_ZN7cutlass13device_kernelINS_4gemm6kernel13GemmUniversalIN4cute5tupleIJiiiiEEENS1_10collective13CollectiveMmaINS1_41MainloopSm100TmaUmmaWarpSpecializedSparseILi4ELi2ELi2ENS5_IJNS4_1CILi2EEENSA_ILi1EEESC_EEEEENS5_IJNSA_ILi256EEENSA_ILi128EEESG_EEENS_10bfloat16_tENS5_IJNS4_6LayoutINS5_IJiNS5_IJSB_iEEEiEEENS5_IJlNS5_IJSC_SB_EEElEEEEENSJ_INS5_IJNS5_IJNS5_IJNSA_ILi8EEESB_SP_EEEiEEENS5_IJNS5_IJNSA_ILi16EEESB_NSA_ILi4EEEEEEiEEEiEEENS5_IJNS5_IJNS5_IJSG_SS_NSA_ILi2048EEEEEENSA_ILi16384EEEEEENS5_IJNS5_IJSC_NSA_ILi1024EEENSA_ILi32EEEEEElEEElEEEEEEEESI_NS5_IJlSC_lEEENS4_8TiledMMAINS4_8MMA_AtomIJNS4_33SM100_MMA_F16BF16_2x1SM_SS_SPARSEISI_SI_fLi256ELi128ELNS4_4UMMA5MajorE0ELS1D_0ELNS1C_7ScaleInE0ELS1E_0EEEEEENSJ_INS5_IJSC_SC_SC_EEENS5_IJNSA_ILi0EEES1I_S1I_EEEEENS5_IJNS4_10UnderscoreES1L_S1L_EEEEENS4_18SM100_TMA_2SM_LOADENS4_14ComposedLayoutINS4_7SwizzleILi3ELi4ELi3EEENS4_25smem_sparse_ptr_flag_bitsILi2ELi16EEENSJ_INS5_IJNS5_IJSC_SP_EEENS5_IJSB_NSA_ILi64EEEEEEEEENS5_IJNS5_IJS1I_SG_EEESM_EEEEEEEvNS4_8identityES1O_NS1P_IS1R_NS4_18smem_ptr_flag_bitsILi16EEENSJ_INS5_IJSP_S1V_EEENS5_IJS1V_SC_EEEEEEEvS22_EENS_8epilogue10collective18CollectiveEpilogueINS2A_23Sm100TmaWarpSpecializedILi4ELi2ELi32ELb1ELb0EEEJNS5_IJSG_SG_SG_EEENS5_IJNSJ_ISG_SC_EENSJ_IS12_SC_EEEEEfNS5_IJSC_llEEEfS2J_NS2A_6fusion15FusionCallbacksIS2E_NS2K_17LinearCombinationIffffLNS_15FloatRoundStyleE2EEES2F_S2I_JEEENS4_5SM1004TMEM4LOAD26SM100_TMEM_LOAD_32dp32b32xENS4_13SM90_TMA_LOADENS1P_INS1Q_ILi2ELi5ELi2EEENS23_ILi32EEENSJ_INS5_IJS12_ST_EEENS5_IJSC_S12_EEEEEEENS4_39AutoVectorizingCopyWithAssumedAlignmentILi128EEENS4_14SM90_TMA_STOREES30_S32_S32_EEEvvEEEEvNT_6ParamsE) ;  /* 0xffffff5402dc7950 */ /* 0x000fea0003c3ffff */
        .weak           $__internal_2_$__cuda_sm10x_tcgen05_guardrail_trap_unallocated_columns_being_dealloced
        .type           $__internal_2_$__cuda_sm10x_tcgen05_guardrail_trap_unallocated_columns_being_dealloced,@function
        .size           $__internal_2_$__cuda_sm10x_tcgen05_guardrail_trap_unallocated_columns_being_dealloced,(.L_x_180 - $__internal_2_$__cuda_sm10x_tcgen05_guardrail_trap_unallocated_columns_being_dealloced)
$__internal_2_$__cuda_sm10x_tcgen05_guardrail_trap_unallocated_columns_being_dealloced:
[----:B------:R-:W-:Y:S05]  /*a890*/  BPT.TRAP 0x1 ;  /* 0x000000040000795c */ /* 0x000fea0000300000 */
[----:B------:R-:W-:-:S04]  /*a8a0*/  HFMA2 R3, -RZ, RZ, 0, 0 ;  /* 0x00000000ff037431 */ /* 0x000fc800000001ff */
[----:B------:R-:W-:Y:S05]  /*a8b0*/  RET.REL.NODEC R2 `(_ZN7cutlass13device_kernelINS_4gemm6kernel13GemmUniversalIN4cute5tupleIJiiiiEEENS1_10collective13CollectiveMmaINS1_41MainloopSm100TmaUmmaWarpSpecializedSparseILi4ELi2ELi2ENS5_IJNS4_1CILi2EEENSA_ILi1EEESC_EEEEENS5_IJNSA_ILi256EEENSA_ILi128EEESG_EEENS_10bfloat16_tENS5_IJNS4_6LayoutINS5_IJiNS5_IJSB_iEEEiEEENS5_IJlNS5_IJSC_SB_EEElEEEEENSJ_INS5_IJNS5_IJNS5_IJNSA_ILi8EEESB_SP_EEEiEEENS5_IJNS5_IJNSA_ILi16EEESB_NSA_ILi4EEEEEEiEEEiEEENS5_IJNS5_IJNS5_IJSG_SS_NSA_ILi2048EEEEEENSA_ILi16384EEEEEENS5_IJNS5_IJSC_NSA_ILi1024EEENSA_ILi32EEEEEElEEElEEEEEEEESI_NS5_IJlSC_lEEENS4_8TiledMMAINS4_8MMA_AtomIJNS4_33SM100_MMA_F16BF16_2x1SM_SS_SPARSEISI_SI_fLi256ELi128ELNS4_4UMMA5MajorE0ELS1D_0ELNS1C_7ScaleInE0ELS1E_0EEEEEENSJ_INS5_IJSC_SC_SC_EEENS5_IJNSA_ILi0EEES1I_S1I_EEEEENS5_IJNS4_10UnderscoreES1L_S1L_EEEEENS4_18SM100_TMA_2SM_LOADENS4_14ComposedLayoutINS4_7SwizzleILi3ELi4ELi3EEENS4_25smem_sparse_ptr_flag_bitsILi2ELi16EEENSJ_INS5_IJNS5_IJSC_SP_EEENS5_IJSB_NSA_ILi64EEEEEEEEENS5_IJNS5_IJS1I_SG_EEESM_EEEEEEEvNS4_8identityES1O_NS1P_IS1R_NS4_18smem_ptr_flag_bitsILi16EEENSJ_INS5_IJSP_S1V_EEENS5_IJS1V_SC_EEEEEEEvS22_EENS_8epilogue10collective18CollectiveEpilogueINS2A_23Sm100TmaWarpSpecializedILi4ELi2ELi32ELb1ELb0EEEJNS5_IJSG_SG_SG_EEENS5_IJNSJ_ISG_SC_EENSJ_IS12_SC_EEEEEfNS5_IJSC_llEEEfS2J_NS2A_6fusion15FusionCallbacksIS2E_NS2K_17LinearCombinationIffffLNS_15FloatRoundStyleE2EEES2F_S2I_JEEENS4_5SM1004TMEM4LOAD26SM100_TMEM_LOAD_32dp32b32xENS4_13SM90_TMA_LOADENS1P_INS1Q_ILi2ELi5ELi2EEENS23_ILi32EEENSJ_INS5_IJS12_ST_EEENS5_IJSC_S12_EEEEEEENS4_39AutoVectorizingCopyWithAssumedAlignmentILi128EEENS4_14SM90_TMA_STOREES30_S32_S32_EEEvvEEEEvNT_6ParamsE) ;  /* 0xffffff5402d07950 */ /* 0x000fea0003c3ffff */
.L_x_179:
[----:B------:R-:W-:-:S00]  /*a8c0*/  BRA `(.L_x_179) ;  /* 0xfffffffc00fc7947 */ /* 0x000fc0000383ffff */
[----:B------:R-:W-:-:S00]  /*a8d0*/  NOP ;  /* 0x0000000000007918 */ /* 0x000fc00000000000 */
        /* <DEDUP_REMOVED lines=10> */
.L_x_180:


//--------------------- .nv.global.init           --------------------------
	.section	.nv.global.init,"aw",@progbits
.nv.global.init:
	.type		$str$27,@object
	.size		$str$27,($str$28 - $str$27)
$str$27:
        /*0000*/ 	.byte	0x28, 0x61, 0x64, 0x64, 0x72, 0x65, 0x73, 0x73, 0x20, 0x26, 0x20, 0x6d, 0x61, 0x73, 0x6b, 0x29
        /*0010*/ 	.byte	0x20, 0x3d, 0x3d, 0x20, 0x30, 0x00
	.type		$str$28,@object
	.size		$str$28,($str$26 - $str$28)
$str$28:
        /*0016*/ 	.byte	0x2f, 0x74, 0x6d, 0x70, 0x2f, 0x63, 0x75, 0x74, 0x6c, 0x61, 0x73, 0x73, 0x5f, 0x73, 0x77, 0x65
        /*0026*/ 	.byte	0x65, 0x70, 0x5f, 0x73, 0x72, 0x63, 0x2f, 0x69, 0x6e, 0x63, 0x6c, 0x75, 0x64, 0x65, 0x2f, 0x63
        /*0036*/ 	.byte	0x75, 0x74, 0x65, 0x2f, 0x70, 0x6f, 0x69, 0x6e, 0x74, 0x65, 0x72, 0x5f, 0x66, 0x6c, 0x61, 0x67
        /*0046*/ 	.byte	0x67, 0x65, 0x64, 0x2e, 0x68, 0x70, 0x70, 0x00
	.type		$str$26,@object
	.size		$str$26,($str$25 - $str$26)
$str$26:
        /*004e*/ 	.byte	0x2f, 0x74, 0x6d, 0x70, 0x2f, 0x63, 0x75, 0x74, 0x6c, 0x61, 0x73, 0x73, 0x5f, 0x73, 0x77, 0x65
        /*005e*/ 	.byte	0x65, 0x70, 0x5f, 0x73, 0x72, 0x63, 0x2f, 0x69, 0x6e, 0x63, 0x6c, 0x75, 0x64, 0x65, 0x2f, 0x63
        /*006e*/ 	.byte	0x75, 0x74, 0x65, 0x2f, 0x61, 0x74, 0x6f, 0x6d, 0x2f, 0x63, 0x6f, 0x70, 0x79, 0x5f, 0x74, 0x72
        /*007e*/ 	.byte	0x61, 0x69, 0x74, 0x73, 0x5f, 0x73, 0x6d, 0x31, 0x30, 0x30, 0x2e, 0x68, 0x70, 0x70, 0x00
	.type		$str$25,@object
	.size		$str$25,(__unnamed_1 - $str$25)
$str$25:
        /*008d*/ 	.byte	0x28, 0x28, 0x75, 0x69, 0x6e, 0x74, 0x33, 0x32, 0x5f, 0x74, 0x28, 0x74, 0x68, 0x72, 0x65, 0x61
        /*009d*/ 	.byte	0x64, 0x49, 0x64, 0x78, 0x2e, 0x78, 0x29, 0x20, 0x2f, 0x20, 0x33, 0x32, 0x29, 0x20, 0x25, 0x20
        /*00ad*/ 	.byte	0x34, 0x29, 0x20, 0x3d, 0x3d, 0x20, 0x28, 0x28, 0x28, 0x74, 0x6d, 0x65, 0x6d, 0x5f, 0x61, 0x64
        /*00bd*/ 	.byte	0x64, 0x72, 0x20, 0x3e, 0x3e, 0x20, 0x31, 0x36, 0x29, 0x20, 0x2f, 0x20, 0x33, 0x32, 0x29, 0x20
        /*00cd*/ 	.byte	0x25, 0x20, 0x34, 0x29, 0x00
	.type		__unnamed_1,@object
	.size		__unnamed_1,(__unnamed_2 - __unnamed_1)
__unnamed_1:
        /*00d2*/ 	.byte	0x61, 0x75, 0x74, 0x6f, 0x20, 0x63, 0x75, 0x74, 0x65, 0x3a, 0x3a, 0x61, 0x73, 0x5f, 0x70, 0x6f
        /* <DEDUP_REMOVED lines=23> */
        /*0252*/ 	.byte	0x3a, 0x3a, 0x43, 0x3c, 0x34, 0x30, 0x39, 0x36, 0x3e, 0x3e, 0x3e, 0x3e, 0x5d, 0x00
	.type		__unnamed_2,@object
	.size		__unnamed_2,(.L_2 - __unnamed_2)
__unnamed_2:
        /* <DEDUP_REMOVED lines=42> */
        /*0500*/ 	.byte	0x3e, 0x5d, 0x00
.L_2:


//--------------------- .nv.shared._ZN7cutlass13device_kernelINS_4gemm6kernel13GemmUniversalIN4cute5tupleIJiiiiEEENS1_10collective13CollectiveMmaINS1_41MainloopSm100TmaUmmaWarpSpecializedSparseILi4ELi2ELi2ENS5_IJNS4_1CILi2EEENSA_ILi1EEESC_EEEEENS5_IJNSA_ILi256EEENSA_ILi128EEESG_EEENS_10bfloat16_tENS5_IJNS4_6LayoutINS5_IJiNS5_IJSB_iEEEiEEENS5_IJlNS5_IJSC_SB_EEElEEEEENSJ_INS5_IJNS5_IJNS5_IJNSA_ILi8EEESB_SP_EEEiEEENS5_IJNS5_IJNSA_ILi16EEESB_NSA_ILi4EEEEEEiEEEiEEENS5_IJNS5_IJNS5_IJSG_SS_NSA_ILi2048EEEEEENSA_ILi16384EEEEEENS5_IJNS5_IJSC_NSA_ILi1024EEENSA_ILi32EEEEEElEEElEEEEEEEESI_NS5_IJlSC_lEEENS4_8TiledMMAINS4_8MMA_AtomIJNS4_33SM100_MMA_F16BF16_2x1SM_SS_SPARSEISI_SI_fLi256ELi128ELNS4_4UMMA5MajorE0ELS1D_0ELNS1C_7ScaleInE0ELS1E_0EEEEEENSJ_INS5_IJSC_SC_SC_EEENS5_IJNSA_ILi0EEES1I_S1I_EEEEENS5_IJNS4_10UnderscoreES1L_S1L_EEEEENS4_18SM100_TMA_2SM_LOADENS4_14ComposedLayoutINS4_7SwizzleILi3ELi4ELi3EEENS4_25smem_sparse_ptr_flag_bitsILi2ELi16EEENSJ_INS5_IJNS5_IJSC_SP_EEENS5_IJSB_NSA_ILi64EEEEEEEEENS5_IJNS5_IJS1I_SG_EEESM_EEEEEEEvNS4_8identityES1O_NS1P_IS1R_NS4_18smem_ptr_flag_bitsILi16EEENSJ_INS5_IJSP_S1V_EEENS5_IJS1V_SC_EEEEEEEvS22_EENS_8epilogue10collective18CollectiveEpilogueINS2A_23Sm100TmaWarpSpecializedILi4ELi2ELi32ELb1ELb0EEEJNS5_IJSG_SG_SG_EEENS5_IJNSJ_ISG_SC_EENSJ_IS12_SC_EEEEEfNS5_IJSC_llEEEfS2J_NS2A_6fusion15FusionCallbacksIS2E_NS2K_17LinearCombinationIffffLNS_15FloatRoundStyleE2EEES2F_S2I_JEEENS4_5SM1004TMEM4LOAD26SM100_TMEM_LOAD_32dp32b32xENS4_13SM90_TMA_LOADENS1P_INS1Q_ILi2ELi5ELi2EEENS23_ILi32EEENSJ_INS5_IJS12_ST_EEENS5_IJSC_S12_EEEEEEENS4_39AutoVectorizingCopyWithAssumedAlignmentILi128EEENS4_14SM90_TMA_STOREES30_S32_S32_EEEvvEEEEvNT_6ParamsE --------------------------
	.section	.nv.shared._ZN7cutlass13device_kernelINS_4gemm6kernel13GemmUniversalIN4cute5tupleIJiiiiEEENS1_10collective13CollectiveMmaINS1_41MainloopSm100TmaUmmaWarpSpecializedSparseILi4ELi2ELi2ENS5_IJNS4_1CILi2EEENSA_ILi1EEESC_EEEEENS5_IJNSA_ILi256EEENSA_ILi128EEESG_EEENS_10bfloat16_tENS5_IJNS4_6LayoutINS5_IJiNS5_IJSB_iEEEiEEENS5_IJlNS5_IJSC_SB_EEElEEEEENSJ_INS5_IJNS5_IJNS5_IJNSA_ILi8EEESB_SP_EEEiEEENS5_IJNS5_IJNSA_ILi16EEESB_NSA_ILi4EEEEEEiEEEiEEENS5_IJNS5_IJNS5_IJSG_SS_NSA_ILi2048EEEEEENSA_ILi16384EEEEEENS5_IJNS5_IJSC_NSA_ILi1024EEENSA_ILi32EEEEEElEEElEEEEEEEESI_NS5_IJlSC_lEEENS4_8TiledMMAINS4_8MMA_AtomIJNS4_33SM100_MMA_F16BF16_2x1SM_SS_SPARSEISI_SI_fLi256ELi128ELNS4_4UMMA5MajorE0ELS1D_0ELNS1C_7ScaleInE0ELS1E_0EEEEEENSJ_INS5_IJSC_SC_SC_EEENS5_IJNSA_ILi0EEES1I_S1I_EEEEENS5_IJNS4_10UnderscoreES1L_S1L_EEEEENS4_18SM100_TMA_2SM_LOADENS4_14ComposedLayoutINS4_7SwizzleILi3ELi4ELi3EEENS4_25smem_sparse_ptr_flag_bitsILi2ELi16EEENSJ_INS5_IJNS5_IJSC_SP_EEENS5_IJSB_NSA_ILi64EEEEEEEEENS5_IJNS5_IJS1I_SG_EEESM_EEEEEEEvNS4_8identityES1O_NS1P_IS1R_NS4_18smem_ptr_flag_bitsILi16EEENSJ_INS5_IJSP_S1V_EEENS5_IJS1V_SC_EEEEEEEvS22_EENS_8epilogue10collective18CollectiveEpilogueINS2A_23Sm100TmaWarpSpecializedILi4ELi2ELi32ELb1ELb0EEEJNS5_IJSG_SG_SG_EEENS5_IJNSJ_ISG_SC_EENSJ_IS12_SC_EEEEEfNS5_IJSC_llEEEfS2J_NS2A_6fusion15FusionCallbacksIS2E_NS2K_17LinearCombinationIffffLNS_15FloatRoundStyleE2EEES2F_S2I_JEEENS4_5SM1004TMEM4LOAD26SM100_TMEM_LOAD_32dp32b32xENS4_13SM90_TMA_LOADENS1P_INS1Q_ILi2ELi5ELi2EEENS23_ILi32EEENSJ_INS5_IJS12_ST_EEENS5_IJSC_S12_EEEEEEENS4_39AutoVectorizingCopyWithAssumedAlignmentILi128EEENS4_14SM90_TMA_STOREES30_S32_S32_EEEvvEEEEvNT_6ParamsE,"aw",@nobits
	.sectionflags	@""
	.align	16
	.zero		1024


//--------------------- .nv.shared.reserved.0     --------------------------
	.section	.nv.shared.reserved.0,"aw",@nobits
	.weak		__nv_reservedSMEM_offset_0_alias
	.size		__nv_reservedSMEM_offset_0_alias, 0, 64
	.other		__nv_reservedSMEM_offset_0_alias,@"STO_CUDA_RESERVED_SHARED STV_DEFAULT"
__nv_reservedSMEM_offset_0_alias:
	.zero		0
.nv.shared.reserved.0:
	.zero		64
	.weak		__nv_reservedSMEM_tcgen05_partition
	.type		__nv_reservedSMEM_tcgen05_partition,@object
	.size		__nv_reservedSMEM_tcgen05_partition,(.L_0 - __nv_reservedSMEM_tcgen05_partition)
__nv_reservedSMEM_tcgen05_partition:
	.zero		32
.L_0:


//--------------------- .nv.global                --------------------------
	.section	.nv.global,"aw",@nobits
.nv.global:
	.type		_ZN39_INTERNAL_b6f79f37_4_k_cu_9af85123_32944cute1_E,@object
	.size		_ZN39_INTERNAL_b6f79f37_4_k_cu_9af85123_32944cute1_E,(_ZN39_INTERNAL_b6f79f37_4_k_cu_9af85123_32944cuda3std3__45__cpo6cbeginE - _ZN39_INTERNAL_b6f79f37_4_k_cu_9af85123_32944cute1_E)
_ZN39_INTERNAL_b6f79f37_4_k_cu_9af85123_32944cute1_E:
	.zero		1
	.type		_ZN39_INTERNAL_b6f79f37_4_k_cu_9af85123_32944cuda3std3__45__cpo6cbeginE,@object
	.size		_ZN39_INTERNAL_b6f79f37_4_k_cu_9af85123_32944cuda3std3__45__cpo6cbeginE,(_ZN39_INTERNAL_b6f79f37_4_k_cu_9af85123_32944cuda3std3__48in_placeE - _ZN39_INTERNAL_b6f79f37_4_k_cu_9af85123_32944cuda3std3__45__cpo6cbeginE)
_ZN39_INTERNAL_b6f79f37_4_k_cu_9af85123_32944cuda3std3__45__cpo6cbeginE:
	.zero		1
	.type		_ZN39_INTERNAL_b6f79f37_4_k_cu_9af85123_32944cuda3std3__48in_placeE,@object
	.size		_ZN39_INTERNAL_b6f79f37_4_k_cu_9af85123_32944cuda3std3__48in_placeE,(_ZN39_INTERNAL_b6f79f37_4_k_cu_9af85123_32944cuda3std6ranges3__45__cpo9iter_moveE - _ZN39_INTERNAL_b6f79f37_4_k_cu_9af85123_32944cuda3std3__48in_placeE)
_ZN39_INTERNAL_b6f79f37_4_k_cu_9af85123_32944cuda3std3__48in_placeE:
	.zero		1
	.type		_ZN39_INTERNAL_b6f79f37_4_k_cu_9af85123_32944cuda3std6ranges3__45__cpo9iter_moveE,@object
	.size		_ZN39_INTERNAL_b6f79f37_4_k_cu_9af85123_32944cuda3std6ranges3__45__cpo9iter_moveE,(_ZN39_INTERNAL_b6f79f37_4_k_cu_9af85123_32944cuda3std3__45__cpo5beginE - _ZN39_INTERNAL_b6f79f37_4_k_cu_9af85123_32944cuda3std6ranges3__45__cpo9iter_moveE)
_ZN39_INTERNAL_b6f79f37_4_k_cu_9af85123_32944cuda3std6ranges3__45__cpo9iter_moveE:
	.zero		1
	.type		_ZN39_INTERNAL_b6f79f37_4_k_cu_9af85123_32944cuda3std3__45__cpo5beginE,@object
	.size		_ZN39_INTERNAL_b6f79f37_4_k_cu_9af85123_32944cuda3std3__45__cpo5beginE,(_ZN39_INTERNAL_b6f79f37_4_k_cu_9af85123_32944cuda3std3__441_GLOBAL__N__b6f79f37_4_k_cu_9af85123_32946ignoreE - _ZN39_INTERNAL_b6f79f37_4_k_cu_9af85123_32944cuda3std3__45__cpo5beginE)
_ZN39_INTERNAL_b6f79f37_4_k_cu_9af85123_32944cuda3std3__45__cpo5beginE:
	.zero		1
	.type		_ZN39_INTERNAL_b6f79f37_4_k_cu_9af85123_32944cuda3std3__441_GLOBAL__N__b6f79f37_4_k_cu_9af85123_32946ignoreE,@object
	.size		_ZN39_INTERNAL_b6f79f37_4_k_cu_9af85123_32944cuda3std3__441_GLOBAL__N__b6f79f37_4_k_cu_9af85123_32946ignoreE,(_ZN39_INTERNAL_b6f79f37_4_k_cu_9af85123_32944cute7productE - _ZN39_INTERNAL_b6f79f37_4_k_cu_9af85123_32944cuda3std3__441_GLOBAL__N__b6f79f37_4_k_cu_9af85123_32946ignoreE)
_ZN39_INTERNAL_b6f79f37_4_k_cu_9af85123_32944cuda3std3__441_GLOBAL__N__b6f79f37_4_k_cu_9af85123_32946ignoreE:
	.zero		1
	.type		_ZN39_INTERNAL_b6f79f37_4_k_cu_9af85123_32944cute7productE,@object
	.size		_ZN39_INTERNAL_b6f79f37_4_k_cu_9af85123_32944cute7productE,(_ZN39_INTERNAL_b6f79f37_4_k_cu_9af85123_32944cuda3std3__45__cpo3endE - _ZN39_INTERNAL_b6f79f37_4_k_cu_9af85123_32944cute7productE)
_ZN39_INTERNAL_b6f79f37_4_k_cu_9af85123_32944cute7productE:
	.zero		1
	.type		_ZN39_INTERNAL_b6f79f37_4_k_cu_9af85123_32944cuda3std3__45__cpo3endE,@object
	.size		_ZN39_INTERNAL_b6f79f37_4_k_cu_9af85123_32944cuda3std3__45__cpo3endE,(_ZN39_INTERNAL_b6f79f37_4_k_cu_9af85123_32944cuda3std3__419piecewise_constructE - _ZN39_INTERNAL_b6f79f37_4_k_cu_9af85123_32944cuda3std3__45__cpo3endE)
_ZN39_INTERNAL_b6f79f37_4_k_cu_9af85123_32944cuda3std3__45__cpo3endE:
	.zero		1
	.type		_ZN39_INTERNAL_b6f79f37_4_k_cu_9af85123_32944cuda3std3__419piecewise_constructE,@object
	.size		_ZN39_INTERNAL_b6f79f37_4_k_cu_9af85123_32944cuda3std3__419piecewise_constructE,(_ZN39_INTERNAL_b6f79f37_4_k_cu_9af85123_32944cuda3std3__45__cpo4cendE - _ZN39_INTERNAL_b6f79f37_4_k_cu_9af85123_32944cuda3std3__419piecewise_constructE)
_ZN39_INTERNAL_b6f79f37_4_k_cu_9af85123_32944cuda3std3__419piecewise_constructE:
	.zero		1
	.type		_ZN39_INTERNAL_b6f79f37_4_k_cu_9af85123_32944cuda3std3__45__cpo4cendE,@object
	.size		_ZN39_INTERNAL_b6f79f37_4_k_cu_9af85123_32944cuda3std3__45__cpo4cendE,(_ZN39_INTERNAL_b6f79f37_4_k_cu_9af85123_32944cuda3std6ranges3__45__cpo4swapE - _ZN39_INTERNAL_b6f79f37_4_k_cu_9af85123_32944cuda3std3__45__cpo4cendE)
_ZN39_INTERNAL_b6f79f37_4_k_cu_9af85123_32944cuda3std3__45__cpo4cendE:
	.zero		1
	.type		_ZN39_INTERNAL_b6f79f37_4_k_cu_9af85123_32944cuda3std6ranges3__45__cpo4swapE,@object
	.size		_ZN39_INTERNAL_b6f79f37_4_k_cu_9af85123_32944cuda3std6ranges3__45__cpo4swapE,(.L_10 - _ZN39_INTERNAL_b6f79f37_4_k_cu_9af85123_32944cuda3std6ranges3__45__cpo4swapE)
_ZN39_INTERNAL_b6f79f37_4_k_cu_9af85123_32944cuda3std6ranges3__45__cpo4swapE:
	.zero		1
.L_10:


//--------------------- .nv.constant0._ZN7cutlass13device_kernelINS_4gemm6kernel13GemmUniversalIN4cute5tupleIJiiiiEEENS1_10collective13CollectiveMmaINS1_41MainloopSm100TmaUmmaWarpSpecializedSparseILi4ELi2ELi2ENS5_IJNS4_1CILi2EEENSA_ILi1EEESC_EEEEENS5_IJNSA_ILi256EEENSA_ILi128EEESG_EEENS_10bfloat16_tENS5_IJNS4_6LayoutINS5_IJiNS5_IJSB_iEEEiEEENS5_IJlNS5_IJSC_SB_EEElEEEEENSJ_INS5_IJNS5_IJNS5_IJNSA_ILi8EEESB_SP_EEEiEEENS5_IJNS5_IJNSA_ILi16EEESB_NSA_ILi4EEEEEEiEEEiEEENS5_IJNS5_IJNS5_IJSG_SS_NSA_ILi2048EEEEEENSA_ILi16384EEEEEENS5_IJNS5_IJSC_NSA_ILi1024EEENSA_ILi32EEEEEElEEElEEEEEEEESI_NS5_IJlSC_lEEENS4_8TiledMMAINS4_8MMA_AtomIJNS4_33SM100_MMA_F16BF16_2x1SM_SS_SPARSEISI_SI_fLi256ELi128ELNS4_4UMMA5MajorE0ELS1D_0ELNS1C_7ScaleInE0ELS1E_0EEEEEENSJ_INS5_IJSC_SC_SC_EEENS5_IJNSA_ILi0EEES1I_S1I_EEEEENS5_IJNS4_10UnderscoreES1L_S1L_EEEEENS4_18SM100_TMA_2SM_LOADENS4_14ComposedLayoutINS4_7SwizzleILi3ELi4ELi3EEENS4_25smem_sparse_ptr_flag_bitsILi2ELi16EEENSJ_INS5_IJNS5_IJSC_SP_EEENS5_IJSB_NSA_ILi64EEEEEEEEENS5_IJNS5_IJS1I_SG_EEESM_EEEEEEEvNS4_8identityES1O_NS1P_IS1R_NS4_18smem_ptr_flag_bitsILi16EEENSJ_INS5_IJSP_S1V_EEENS5_IJS1V_SC_EEEEEEEvS22_EENS_8epilogue10collective18CollectiveEpilogueINS2A_23Sm100TmaWarpSpecializedILi4ELi2ELi32ELb1ELb0EEEJNS5_IJSG_SG_SG_EEENS5_IJNSJ_ISG_SC_EENSJ_IS12_SC_EEEEEfNS5_IJSC_llEEEfS2J_NS2A_6fusion15FusionCallbacksIS2E_NS2K_17LinearCombinationIffffLNS_15FloatRoundStyleE2EEES2F_S2I_JEEENS4_5SM1004TMEM4LOAD26SM100_TMEM_LOAD_32dp32b32xENS4_13SM90_TMA_LOADENS1P_INS1Q_ILi2ELi5ELi2EEENS23_ILi32EEENSJ_INS5_IJS12_ST_EEENS5_IJSC_S12_EEEEEEENS4_39AutoVectorizingCopyWithAssumedAlignmentILi128EEENS4_14SM90_TMA_STOREES30_S32_S32_EEEvvEEEEvNT_6ParamsE --------------------------
	.section	.nv.constant0._ZN7cutlass13device_kernelINS_4gemm6kernel13GemmUniversalIN4cute5tupleIJiiiiEEENS1_10collective13CollectiveMmaINS1_41MainloopSm100TmaUmmaWarpSpecializedSparseILi4ELi2ELi2ENS5_IJNS4_1CILi2EEENSA_ILi1EEESC_EEEEENS5_IJNSA_ILi256EEENSA_ILi128EEESG_EEENS_10bfloat16_tENS5_IJNS4_6LayoutINS5_IJiNS5_IJSB_iEEEiEEENS5_IJlNS5_IJSC_SB_EEElEEEEENSJ_INS5_IJNS5_IJNS5_IJNSA_ILi8EEESB_SP_EEEiEEENS5_IJNS5_IJNSA_ILi16EEESB_NSA_ILi4EEEEEEiEEEiEEENS5_IJNS5_IJNS5_IJSG_SS_NSA_ILi2048EEEEEENSA_ILi16384EEEEEENS5_IJNS5_IJSC_NSA_ILi1024EEENSA_ILi32EEEEEElEEElEEEEEEEESI_NS5_IJlSC_lEEENS4_8TiledMMAINS4_8MMA_AtomIJNS4_33SM100_MMA_F16BF16_2x1SM_SS_SPARSEISI_SI_fLi256ELi128ELNS4_4UMMA5MajorE0ELS1D_0ELNS1C_7ScaleInE0ELS1E_0EEEEEENSJ_INS5_IJSC_SC_SC_EEENS5_IJNSA_ILi0EEES1I_S1I_EEEEENS5_IJNS4_10UnderscoreES1L_S1L_EEEEENS4_18SM100_TMA_2SM_LOADENS4_14ComposedLayoutINS4_7SwizzleILi3ELi4ELi3EEENS4_25smem_sparse_ptr_flag_bitsILi2ELi16EEENSJ_INS5_IJNS5_IJSC_SP_EEENS5_IJSB_NSA_ILi64EEEEEEEEENS5_IJNS5_IJS1I_SG_EEESM_EEEEEEEvNS4_8identityES1O_NS1P_IS1R_NS4_18smem_ptr_flag_bitsILi16EEENSJ_INS5_IJSP_S1V_EEENS5_IJS1V_SC_EEEEEEEvS22_EENS_8epilogue10collective18CollectiveEpilogueINS2A_23Sm100TmaWarpSpecializedILi4ELi2ELi32ELb1ELb0EEEJNS5_IJSG_SG_SG_EEENS5_IJNSJ_ISG_SC_EENSJ_IS12_SC_EEEEEfNS5_IJSC_llEEEfS2J_NS2A_6fusion15FusionCallbacksIS2E_NS2K_17LinearCombinationIffffLNS_15FloatRoundStyleE2EEES2F_S2I_JEEENS4_5SM1004TMEM4LOAD26SM100_TMEM_LOAD_32dp32b32xENS4_13SM90_TMA_LOADENS1P_INS1Q_ILi2ELi5ELi2EEENS23_ILi32EEENSJ_INS5_IJS12_ST_EEENS5_IJSC_S12_EEEEEEENS4_39AutoVectorizingCopyWithAssumedAlignmentILi128EEENS4_14SM90_TMA_STOREES30_S32_S32_EEEvvEEEEvNT_6ParamsE,"a",@progbits
	.sectionflags	@""
	.align	4
.nv.constant0._ZN7cutlass13device_kernelINS_4gemm6kernel13GemmUniversalIN4cute5tupleIJiiiiEEENS1_10collective13CollectiveMmaINS1_41MainloopSm100TmaUmmaWarpSpecializedSparseILi4ELi2ELi2ENS5_IJNS4_1CILi2EEENSA_ILi1EEESC_EEEEENS5_IJNSA_ILi256EEENSA_ILi128EEESG_EEENS_10bfloat16_tENS5_IJNS4_6LayoutINS5_IJiNS5_IJSB_iEEEiEEENS5_IJlNS5_IJSC_SB_EEElEEEEENSJ_INS5_IJNS5_IJNS5_IJNSA_ILi8EEESB_SP_EEEiEEENS5_IJNS5_IJNSA_ILi16EEESB_NSA_ILi4EEEEEEiEEEiEEENS5_IJNS5_IJNS5_IJSG_SS_NSA_ILi2048EEEEEENSA_ILi16384EEEEEENS5_IJNS5_IJSC_NSA_ILi1024EEENSA_ILi32EEEEEElEEElEEEEEEEESI_NS5_IJlSC_lEEENS4_8TiledMMAINS4_8MMA_AtomIJNS4_33SM100_MMA_F16BF16_2x1SM_SS_SPARSEISI_SI_fLi256ELi128ELNS4_4UMMA5MajorE0ELS1D_0ELNS1C_7ScaleInE0ELS1E_0EEEEEENSJ_INS5_IJSC_SC_SC_EEENS5_IJNSA_ILi0EEES1I_S1I_EEEEENS5_IJNS4_10UnderscoreES1L_S1L_EEEEENS4_18SM100_TMA_2SM_LOADENS4_14ComposedLayoutINS4_7SwizzleILi3ELi4ELi3EEENS4_25smem_sparse_ptr_flag_bitsILi2ELi16EEENSJ_INS5_IJNS5_IJSC_SP_EEENS5_IJSB_NSA_ILi64EEEEEEEEENS5_IJNS5_IJS1I_SG_EEESM_EEEEEEEvNS4_8identityES1O_NS1P_IS1R_NS4_18smem_ptr_flag_bitsILi16EEENSJ_INS5_IJSP_S1V_EEENS5_IJS1V_SC_EEEEEEEvS22_EENS_8epilogue10collective18CollectiveEpilogueINS2A_23Sm100TmaWarpSpecializedILi4ELi2ELi32ELb1ELb0EEEJNS5_IJSG_SG_SG_EEENS5_IJNSJ_ISG_SC_EENSJ_IS12_SC_EEEEEfNS5_IJSC_llEEEfS2J_NS2A_6fusion15FusionCallbacksIS2E_NS2K_17LinearCombinationIffffLNS_15FloatRoundStyleE2EEES2F_S2I_JEEENS4_5SM1004TMEM4LOAD26SM100_TMEM_LOAD_32dp32b32xENS4_13SM90_TMA_LOADENS1P_INS1Q_ILi2ELi5ELi2EEENS23_ILi32EEENSJ_INS5_IJS12_ST_EEENS5_IJSC_S12_EEEEEEENS4_39AutoVectorizingCopyWithAssumedAlignmentILi128EEENS4_14SM90_TMA_STOREES30_S32_S32_EEEvvEEEEvNT_6ParamsE:
	.zero		3456


//--------------------- SYMBOLS --------------------------

	.type		.nv.reservedSmem.offset0,@object
	.size		.nv.reservedSmem.offset0,0x4
	.type		.nv.reservedSmem.cap,@object
	.size		.nv.reservedSmem.cap,0x4
	.type		__assertfail,@function
